	.headerflags	@"EF_CUDA_TEXMODE_UNIFIED EF_CUDA_64BIT_ADDRESS EF_CUDA_SM86 EF_CUDA_VIRTUAL_SM(EF_CUDA_SM86)"
	.elftype	@"ET_EXEC"


//--------------------- .nv.info                  --------------------------
	.section	.nv.info,"",@"SHT_CUDA_INFO"
	.align	4


	//----- nvinfo : EIATTR_REGCOUNT
	.align		4
        /*0000*/ 	.byte	0x04, 0x2f
        /*0002*/ 	.short	(.L_1 - .L_0)
	.align		4
.L_0:
        /*0004*/ 	.word	index@(tvmgen_default_fused_variance_kernel_1)
        /*0008*/ 	.word	0x0000000a


	//----- nvinfo : EIATTR_FRAME_SIZE
	.align		4
.L_1:
        /*000c*/ 	.byte	0x04, 0x11
        /*000e*/ 	.short	(.L_3 - .L_2)
	.align		4
.L_2:
        /*0010*/ 	.word	index@(tvmgen_default_fused_variance_kernel_1)
        /*0014*/ 	.word	0x00000000


	//----- nvinfo : EIATTR_REGCOUNT
	.align		4
.L_3:
        /*0018*/ 	.byte	0x04, 0x2f
        /*001a*/ 	.short	(.L_5 - .L_4)
	.align		4
.L_4:
        /*001c*/ 	.word	index@(tvmgen_default_fused_nn_batch_matmul_1_kernel)
        /*0020*/ 	.word	0x000000a8


	//----- nvinfo : EIATTR_FRAME_SIZE
	.align		4
.L_5:
        /*0024*/ 	.byte	0x04, 0x11
        /*0026*/ 	.short	(.L_7 - .L_6)
	.align		4
.L_6:
        /*0028*/ 	.word	index@(tvmgen_default_fused_nn_batch_matmul_1_kernel)
        /*002c*/ 	.word	0x00000000


	//----- nvinfo : EIATTR_REGCOUNT
	.align		4
.L_7:
        /*0030*/ 	.byte	0x04, 0x2f
        /*0032*/ 	.short	(.L_9 - .L_8)
	.align		4
.L_8:
        /*0034*/ 	.word	index@(tvmgen_default_fused_nn_softmax_kernel_1)
        /*0038*/ 	.word	0x0000000c


	//----- nvinfo : EIATTR_FRAME_SIZE
	.align		4
.L_9:
        /*003c*/ 	.byte	0x04, 0x11
        /*003e*/ 	.short	(.L_11 - .L_10)
	.align		4
.L_10:
        /*0040*/ 	.word	index@(tvmgen_default_fused_nn_softmax_kernel_1)
        /*0044*/ 	.word	0x00000000


	//----- nvinfo : EIATTR_REGCOUNT
	.align		4
.L_11:
        /*0048*/ 	.byte	0x04, 0x2f
        /*004a*/ 	.short	(.L_13 - .L_12)
	.align		4
.L_12:
        /*004c*/ 	.word	index@(tvmgen_default_fused_nn_batch_matmul_kernel)
        /*0050*/ 	.word	0x000000a8


	//----- nvinfo : EIATTR_FRAME_SIZE
	.align		4
.L_13:
        /*0054*/ 	.byte	0x04, 0x11
        /*0056*/ 	.short	(.L_15 - .L_14)
	.align		4
.L_14:
        /*0058*/ 	.word	index@(tvmgen_default_fused_nn_batch_matmul_kernel)
        /*005c*/ 	.word	0x00000000


	//----- nvinfo : EIATTR_REGCOUNT
	.align		4
.L_15:
        /*0060*/ 	.byte	0x04, 0x2f
        /*0062*/ 	.short	(.L_17 - .L_16)
	.align		4
.L_16:
        /*0064*/ 	.word	index@(tvmgen_default_fused_reshape_transpose_reshape_kernel)
        /*0068*/ 	.word	0x0000000a


	//----- nvinfo : EIATTR_FRAME_SIZE
	.align		4
.L_17:
        /*006c*/ 	.byte	0x04, 0x11
        /*006e*/ 	.short	(.L_19 - .L_18)
	.align		4
.L_18:
        /*0070*/ 	.word	index@(tvmgen_default_fused_reshape_transpose_reshape_kernel)
        /*0074*/ 	.word	0x00000000


	//----- nvinfo : EIATTR_REGCOUNT
	.align		4
.L_19:
        /*0078*/ 	.byte	0x04, 0x2f
        /*007a*/ 	.short	(.L_21 - .L_20)
	.align		4
.L_20:
        /*007c*/ 	.word	index@(tvmgen_default_fused_nn_dense_2_kernel)
        /*0080*/ 	.word	0x0000003f


	//----- nvinfo : EIATTR_FRAME_SIZE
	.align		4
.L_21:
        /*0084*/ 	.byte	0x04, 0x11
        /*0086*/ 	.short	(.L_23 - .L_22)
	.align		4
.L_22:
        /*0088*/ 	.word	index@(tvmgen_default_fused_nn_dense_2_kernel)
        /*008c*/ 	.word	0x00000000


	//----- nvinfo : EIATTR_REGCOUNT
	.align		4
.L_23:
        /*0090*/ 	.byte	0x04, 0x2f
        /*0092*/ 	.short	(.L_25 - .L_24)
	.align		4
.L_24:
        /*0094*/ 	.word	index@(tvmgen_default_fused_subtract_add_rsqrt_multiply_multiply_add_kernel)
        /*0098*/ 	.word	0x00000010


	//----- nvinfo : EIATTR_FRAME_SIZE
	.align		4
.L_25:
        /*009c*/ 	.byte	0x04, 0x11
        /*009e*/ 	.short	(.L_27 - .L_26)
	.align		4
.L_26:
        /*00a0*/ 	.word	index@($__internal_4_$__cuda_sm20_sqrt_rn_f32_slowpath)
        /*00a4*/ 	.word	0x00000000


	//----- nvinfo : EIATTR_FRAME_SIZE
	.align		4
.L_27:
        /*00a8*/ 	.byte	0x04, 0x11
        /*00aa*/ 	.short	(.L_29 - .L_28)
	.align		4
.L_28:
        /*00ac*/ 	.word	index@($__internal_3_$__cuda_sm20_rcp_rn_f32_slowpath)
        /*00b0*/ 	.word	0x00000000


	//----- nvinfo : EIATTR_FRAME_SIZE
	.align		4
.L_29:
        /*00b4*/ 	.byte	0x04, 0x11
        /*00b6*/ 	.short	(.L_31 - .L_30)
	.align		4
.L_30:
        /*00b8*/ 	.word	index@(tvmgen_default_fused_subtract_add_rsqrt_multiply_multiply_add_kernel)
        /*00bc*/ 	.word	0x00000000


	//----- nvinfo : EIATTR_REGCOUNT
	.align		4
.L_31:
        /*00c0*/ 	.byte	0x04, 0x2f
        /*00c2*/ 	.short	(.L_33 - .L_32)
	.align		4
.L_32:
        /*00c4*/ 	.word	index@(tvmgen_default_fused_subtract_add_rsqrt_multiply_multiply_add_reshape_kernel)
        /*00c8*/ 	.word	0x00000010


	//----- nvinfo : EIATTR_FRAME_SIZE
	.align		4
.L_33:
        /*00cc*/ 	.byte	0x04, 0x11
        /*00ce*/ 	.short	(.L_35 - .L_34)
	.align		4
.L_34:
        /*00d0*/ 	.word	index@($__internal_2_$__cuda_sm20_sqrt_rn_f32_slowpath)
        /*00d4*/ 	.word	0x00000000


	//----- nvinfo : EIATTR_FRAME_SIZE
	.align		4
.L_35:
        /*00d8*/ 	.byte	0x04, 0x11
        /*00da*/ 	.short	(.L_37 - .L_36)
	.align		4
.L_36:
        /*00dc*/ 	.word	index@($__internal_1_$__cuda_sm20_rcp_rn_f32_slowpath)
        /*00e0*/ 	.word	0x00000000


	//----- nvinfo : EIATTR_FRAME_SIZE
	.align		4
.L_37:
        /*00e4*/ 	.byte	0x04, 0x11
        /*00e6*/ 	.short	(.L_39 - .L_38)
	.align		4
.L_38:
        /*00e8*/ 	.word	index@(tvmgen_default_fused_subtract_add_rsqrt_multiply_multiply_add_reshape_kernel)
        /*00ec*/ 	.word	0x00000000


	//----- nvinfo : EIATTR_REGCOUNT
	.align		4
.L_39:
        /*00f0*/ 	.byte	0x04, 0x2f
        /*00f2*/ 	.short	(.L_41 - .L_40)
	.align		4
.L_40:
        /*00f4*/ 	.word	index@(tvmgen_default_fused_nn_softmax_kernel_3)
        /*00f8*/ 	.word	0x00000010


	//----- nvinfo : EIATTR_FRAME_SIZE
	.align		4
.L_41:
        /*00fc*/ 	.byte	0x04, 0x11
        /*00fe*/ 	.short	(.L_43 - .L_42)
	.align		4
.L_42:
        /*0100*/ 	.word	index@($__internal_0_$__cuda_sm3x_div_rn_noftz_f32_slowpath)
        /*0104*/ 	.word	0x00000000


	//----- nvinfo : EIATTR_FRAME_SIZE
	.align		4
.L_43:
        /*0108*/ 	.byte	0x04, 0x11
        /*010a*/ 	.short	(.L_45 - .L_44)
	.align		4
.L_44:
        /*010c*/ 	.word	index@(tvmgen_default_fused_nn_softmax_kernel_3)
        /*0110*/ 	.word	0x00000000


	//----- nvinfo : EIATTR_REGCOUNT
	.align		4
.L_45:
        /*0114*/ 	.byte	0x04, 0x2f
        /*0116*/ 	.short	(.L_47 - .L_46)
	.align		4
.L_46:
        /*0118*/ 	.word	index@(tvmgen_default_fused_nn_softmax_kernel)
        /*011c*/ 	.word	0x00000028


	//----- nvinfo : EIATTR_FRAME_SIZE
	.align		4
.L_47:
        /*0120*/ 	.byte	0x04, 0x11
        /*0122*/ 	.short	(.L_49 - .L_48)
	.align		4
.L_48:
        /*0124*/ 	.word	index@(tvmgen_default_fused_nn_softmax_kernel)
        /*0128*/ 	.word	0x00000000


	//----- nvinfo : EIATTR_REGCOUNT
	.align		4
.L_49:
        /*012c*/ 	.byte	0x04, 0x2f
        /*012e*/ 	.short	(.L_51 - .L_50)
	.align		4
.L_50:
        /*0130*/ 	.word	index@(tvmgen_default_fused_reshape_1_kernel)
        /*0134*/ 	.word	0x00000008


	//----- nvinfo : EIATTR_FRAME_SIZE
	.align		4
.L_51:
        /*0138*/ 	.byte	0x04, 0x11
        /*013a*/ 	.short	(.L_53 - .L_52)
	.align		4
.L_52:
        /*013c*/ 	.word	index@(tvmgen_default_fused_reshape_1_kernel)
        /*0140*/ 	.word	0x00000000


	//----- nvinfo : EIATTR_REGCOUNT
	.align		4
.L_53:
        /*0144*/ 	.byte	0x04, 0x2f
        /*0146*/ 	.short	(.L_55 - .L_54)
	.align		4
.L_54:
        /*0148*/ 	.word	index@(tvmgen_default_fused_reshape_kernel)
        /*014c*/ 	.word	0x00000009


	//----- nvinfo : EIATTR_FRAME_SIZE
	.align		4
.L_55:
        /*0150*/ 	.byte	0x04, 0x11
        /*0152*/ 	.short	(.L_57 - .L_56)
	.align		4
.L_56:
        /*0154*/ 	.word	index@(tvmgen_default_fused_reshape_kernel)
        /*0158*/ 	.word	0x00000000


	//----- nvinfo : EIATTR_REGCOUNT
	.align		4
.L_57:
        /*015c*/ 	.byte	0x04, 0x2f
        /*015e*/ 	.short	(.L_59 - .L_58)
	.align		4
.L_58:
        /*0160*/ 	.word	index@(tvmgen_default_fused_reshape_add_divide_erf_add_multiply_multiply_kernel)
        /*0164*/ 	.word	0x00000010


	//----- nvinfo : EIATTR_FRAME_SIZE
	.align		4
.L_59:
        /*0168*/ 	.byte	0x04, 0x11
        /*016a*/ 	.short	(.L_61 - .L_60)
	.align		4
.L_60:
        /*016c*/ 	.word	index@(tvmgen_default_fused_reshape_add_divide_erf_add_multiply_multiply_kernel)
        /*0170*/ 	.word	0x00000000


	//----- nvinfo : EIATTR_REGCOUNT
	.align		4
.L_61:
        /*0174*/ 	.byte	0x04, 0x2f
        /*0176*/ 	.short	(.L_63 - .L_62)
	.align		4
.L_62:
        /*0178*/ 	.word	index@(tvmgen_default_fused_reshape_add_reshape_transpose_reshape_transpose_kernel)
        /*017c*/ 	.word	0x0000000c


	//----- nvinfo : EIATTR_FRAME_SIZE
	.align		4
.L_63:
        /*0180*/ 	.byte	0x04, 0x11
        /*0182*/ 	.short	(.L_65 - .L_64)
	.align		4
.L_64:
        /*0184*/ 	.word	index@(tvmgen_default_fused_reshape_add_reshape_transpose_reshape_transpose_kernel)
        /*0188*/ 	.word	0x00000000


	//----- nvinfo : EIATTR_REGCOUNT
	.align		4
.L_65:
        /*018c*/ 	.byte	0x04, 0x2f
        /*018e*/ 	.short	(.L_67 - .L_66)
	.align		4
.L_66:
        /*0190*/ 	.word	index@(tvmgen_default_fused_reshape_add_divide_erf_add_multiply_multiply_reshape_kernel)
        /*0194*/ 	.word	0x00000011


	//----- nvinfo : EIATTR_FRAME_SIZE
	.align		4
.L_67:
        /*0198*/ 	.byte	0x04, 0x11
        /*019a*/ 	.short	(.L_69 - .L_68)
	.align		4
.L_68:
        /*019c*/ 	.word	index@(tvmgen_default_fused_reshape_add_divide_erf_add_multiply_multiply_reshape_kernel)
        /*01a0*/ 	.word	0x00000000


	//----- nvinfo : EIATTR_REGCOUNT
	.align		4
.L_69:
        /*01a4*/ 	.byte	0x04, 0x2f
        /*01a6*/ 	.short	(.L_71 - .L_70)
	.align		4
.L_70:
        /*01a8*/ 	.word	index@(tvmgen_default_fused_reshape_add_kernel)
        /*01ac*/ 	.word	0x0000000c


	//----- nvinfo : EIATTR_FRAME_SIZE
	.align		4
.L_71:
        /*01b0*/ 	.byte	0x04, 0x11
        /*01b2*/ 	.short	(.L_73 - .L_72)
	.align		4
.L_72:
        /*01b4*/ 	.word	index@(tvmgen_default_fused_reshape_add_kernel)
        /*01b8*/ 	.word	0x00000000


	//----- nvinfo : EIATTR_REGCOUNT
	.align		4
.L_73:
        /*01bc*/ 	.byte	0x04, 0x2f
        /*01be*/ 	.short	(.L_75 - .L_74)
	.align		4
.L_74:
        /*01c0*/ 	.word	index@(tvmgen_default_fused_variance_kernel)
        /*01c4*/ 	.word	0x00000038


	//----- nvinfo : EIATTR_FRAME_SIZE
	.align		4
.L_75:
        /*01c8*/ 	.byte	0x04, 0x11
        /*01ca*/ 	.short	(.L_77 - .L_76)
	.align		4
.L_76:
        /*01cc*/ 	.word	index@(tvmgen_default_fused_variance_kernel)
        /*01d0*/ 	.word	0x00000000


	//----- nvinfo : EIATTR_REGCOUNT
	.align		4
.L_77:
        /*01d4*/ 	.byte	0x04, 0x2f
        /*01d6*/ 	.short	(.L_79 - .L_78)
	.align		4
.L_78:
        /*01d8*/ 	.word	index@(tvmgen_default_fused_nn_softmax_kernel_2)
        /*01dc*/ 	.word	0x00000028


	//----- nvinfo : EIATTR_FRAME_SIZE
	.align		4
.L_79:
        /*01e0*/ 	.byte	0x04, 0x11
        /*01e2*/ 	.short	(.L_81 - .L_80)
	.align		4
.L_80:
        /*01e4*/ 	.word	index@(tvmgen_default_fused_nn_softmax_kernel_2)
        /*01e8*/ 	.word	0x00000000


	//----- nvinfo : EIATTR_REGCOUNT
	.align		4
.L_81:
        /*01ec*/ 	.byte	0x04, 0x2f
        /*01ee*/ 	.short	(.L_83 - .L_82)
	.align		4
.L_82:
        /*01f0*/ 	.word	index@(tvmgen_default_fused_reshape_add_1_kernel)
        /*01f4*/ 	.word	0x0000002e


	//----- nvinfo : EIATTR_FRAME_SIZE
	.align		4
.L_83:
        /*01f8*/ 	.byte	0x04, 0x11
        /*01fa*/ 	.short	(.L_85 - .L_84)
	.align		4
.L_84:
        /*01fc*/ 	.word	index@(tvmgen_default_fused_reshape_add_1_kernel)
        /*0200*/ 	.word	0x00000000


	//----- nvinfo : EIATTR_REGCOUNT
	.align		4
.L_85:
        /*0204*/ 	.byte	0x04, 0x2f
        /*0206*/ 	.short	(.L_87 - .L_86)
	.align		4
.L_86:
        /*0208*/ 	.word	index@(tvmgen_default_fused_nn_dense_1_kernel)
        /*020c*/ 	.word	0x00000024


	//----- nvinfo : EIATTR_FRAME_SIZE
	.align		4
.L_87:
        /*0210*/ 	.byte	0x04, 0x11
        /*0212*/ 	.short	(.L_89 - .L_88)
	.align		4
.L_88:
        /*0214*/ 	.word	index@(tvmgen_default_fused_nn_dense_1_kernel)
        /*0218*/ 	.word	0x00000000


	//----- nvinfo : EIATTR_REGCOUNT
	.align		4
.L_89:
        /*021c*/ 	.byte	0x04, 0x2f
        /*021e*/ 	.short	(.L_91 - .L_90)
	.align		4
.L_90:
        /*0220*/ 	.word	index@(tvmgen_default_fused_expand_dims_expand_dims_broadcast_to_cast_subtract_cast_where_kernel)
        /*0224*/ 	.word	0x0000000a


	//----- nvinfo : EIATTR_FRAME_SIZE
	.align		4
.L_91:
        /*0228*/ 	.byte	0x04, 0x11
        /*022a*/ 	.short	(.L_93 - .L_92)
	.align		4
.L_92:
        /*022c*/ 	.word	index@(tvmgen_default_fused_expand_dims_expand_dims_broadcast_to_cast_subtract_cast_where_kernel)
        /*0230*/ 	.word	0x00000000


	//----- nvinfo : EIATTR_REGCOUNT
	.align		4
.L_93:
        /*0234*/ 	.byte	0x04, 0x2f
        /*0236*/ 	.short	(.L_95 - .L_94)
	.align		4
.L_94:
        /*0238*/ 	.word	index@(tvmgen_default_fused_mean_kernel)
        /*023c*/ 	.word	0x00000038


	//----- nvinfo : EIATTR_FRAME_SIZE
	.align		4
.L_95:
        /*0240*/ 	.byte	0x04, 0x11
        /*0242*/ 	.short	(.L_97 - .L_96)
	.align		4
.L_96:
        /*0244*/ 	.word	index@(tvmgen_default_fused_mean_kernel)
        /*0248*/ 	.word	0x00000000


	//----- nvinfo : EIATTR_REGCOUNT
	.align		4
.L_97:
        /*024c*/ 	.byte	0x04, 0x2f
        /*024e*/ 	.short	(.L_99 - .L_98)
	.align		4
.L_98:
        /*0250*/ 	.word	index@(tvmgen_default_fused_reshape_add_add_kernel)
        /*0254*/ 	.word	0x0000000e


	//----- nvinfo : EIATTR_FRAME_SIZE
	.align		4
.L_99:
        /*0258*/ 	.byte	0x04, 0x11
        /*025a*/ 	.short	(.L_101 - .L_100)
	.align		4
.L_100:
        /*025c*/ 	.word	index@(tvmgen_default_fused_reshape_add_add_kernel)
        /*0260*/ 	.word	0x00000000


	//----- nvinfo : EIATTR_REGCOUNT
	.align		4
.L_101:
        /*0264*/ 	.byte	0x04, 0x2f
        /*0266*/ 	.short	(.L_103 - .L_102)
	.align		4
.L_102:
        /*0268*/ 	.word	index@(tvmgen_default_fused_less_add_where_take_add_kernel)
        /*026c*/ 	.word	0x00000014


	//----- nvinfo : EIATTR_FRAME_SIZE
	.align		4
.L_103:
        /*0270*/ 	.byte	0x04, 0x11
        /*0272*/ 	.short	(.L_105 - .L_104)
	.align		4
.L_104:
        /*0274*/ 	.word	index@(tvmgen_default_fused_less_add_where_take_add_kernel)
        /*0278*/ 	.word	0x00000000


	//----- nvinfo : EIATTR_REGCOUNT
	.align		4
.L_105:
        /*027c*/ 	.byte	0x04, 0x2f
        /*027e*/ 	.short	(.L_107 - .L_106)
	.align		4
.L_106:
        /*0280*/ 	.word	index@(tvmgen_default_fused_nn_dense_3_kernel)
        /*0284*/ 	.word	0x00000024


	//----- nvinfo : EIATTR_FRAME_SIZE
	.align		4
.L_107:
        /*0288*/ 	.byte	0x04, 0x11
        /*028a*/ 	.short	(.L_109 - .L_108)
	.align		4
.L_108:
        /*028c*/ 	.word	index@(tvmgen_default_fused_nn_dense_3_kernel)
        /*0290*/ 	.word	0x00000000


	//----- nvinfo : EIATTR_REGCOUNT
	.align		4
.L_109:
        /*0294*/ 	.byte	0x04, 0x2f
        /*0296*/ 	.short	(.L_111 - .L_110)
	.align		4
.L_110:
        /*0298*/ 	.word	index@(tvmgen_default_fused_reshape_add_reshape_transpose_multiply_reshape_kernel)
        /*029c*/ 	.word	0x0000000e


	//----- nvinfo : EIATTR_FRAME_SIZE
	.align		4
.L_111:
        /*02a0*/ 	.byte	0x04, 0x11
        /*02a2*/ 	.short	(.L_113 - .L_112)
	.align		4
.L_112:
        /*02a4*/ 	.word	index@(tvmgen_default_fused_reshape_add_reshape_transpose_multiply_reshape_kernel)
        /*02a8*/ 	.word	0x00000000


	//----- nvinfo : EIATTR_REGCOUNT
	.align		4
.L_113:
        /*02ac*/ 	.byte	0x04, 0x2f
        /*02ae*/ 	.short	(.L_115 - .L_114)
	.align		4
.L_114:
        /*02b0*/ 	.word	index@(tvmgen_default_fused_mean_kernel_1)
        /*02b4*/ 	.word	0x0000000a


	//----- nvinfo : EIATTR_FRAME_SIZE
	.align		4
.L_115:
        /*02b8*/ 	.byte	0x04, 0x11
        /*02ba*/ 	.short	(.L_117 - .L_116)
	.align		4
.L_116:
        /*02bc*/ 	.word	index@(tvmgen_default_fused_mean_kernel_1)
        /*02c0*/ 	.word	0x00000000


	//----- nvinfo : EIATTR_REGCOUNT
	.align		4
.L_117:
        /*02c4*/ 	.byte	0x04, 0x2f
        /*02c6*/ 	.short	(.L_119 - .L_118)
	.align		4
.L_118:
        /*02c8*/ 	.word	index@(tvmgen_default_fused_nn_dense_kernel)
        /*02cc*/ 	.word	0x00000024


	//----- nvinfo : EIATTR_FRAME_SIZE
	.align		4
.L_119:
        /*02d0*/ 	.byte	0x04, 0x11
        /*02d2*/ 	.short	(.L_121 - .L_120)
	.align		4
.L_120:
        /*02d4*/ 	.word	index@(tvmgen_default_fused_nn_dense_kernel)
        /*02d8*/ 	.word	0x00000000


	//----- nvinfo : EIATTR_REGCOUNT
	.align		4
.L_121:
        /*02dc*/ 	.byte	0x04, 0x2f
        /*02de*/ 	.short	(.L_123 - .L_122)
	.align		4
.L_122:
        /*02e0*/ 	.word	index@(tvmgen_default_fused_reshape_add_reshape_transpose_multiply_reshape_transpose_kernel)
        /*02e4*/ 	.word	0x0000000e


	//----- nvinfo : EIATTR_FRAME_SIZE
	.align		4
.L_123:
        /*02e8*/ 	.byte	0x04, 0x11
        /*02ea*/ 	.short	(.L_125 - .L_124)
	.align		4
.L_124:
        /*02ec*/ 	.word	index@(tvmgen_default_fused_reshape_add_reshape_transpose_multiply_reshape_transpose_kernel)
        /*02f0*/ 	.word	0x00000000


	//----- nvinfo : EIATTR_MIN_STACK_SIZE
	.align		4
.L_125:
        /*02f4*/ 	.byte	0x04, 0x12
        /*02f6*/ 	.short	(.L_127 - .L_126)
	.align		4
.L_126:
        /*02f8*/ 	.word	index@(tvmgen_default_fused_reshape_add_reshape_transpose_multiply_reshape_transpose_kernel)
        /*02fc*/ 	.word	0x00000000


	//----- nvinfo : EIATTR_MIN_STACK_SIZE
	.align		4
.L_127:
        /*0300*/ 	.byte	0x04, 0x12
        /*0302*/ 	.short	(.L_129 - .L_128)
	.align		4
.L_128:
        /*0304*/ 	.word	index@(tvmgen_default_fused_nn_dense_kernel)
        /*0308*/ 	.word	0x00000000


	//----- nvinfo : EIATTR_MIN_STACK_SIZE
	.align		4
.L_129:
        /*030c*/ 	.byte	0x04, 0x12
        /*030e*/ 	.short	(.L_131 - .L_130)
	.align		4
.L_130:
        /*0310*/ 	.word	index@(tvmgen_default_fused_mean_kernel_1)
        /*0314*/ 	.word	0x00000000


	//----- nvinfo : EIATTR_MIN_STACK_SIZE
	.align		4
.L_131:
        /*0318*/ 	.byte	0x04, 0x12
        /*031a*/ 	.short	(.L_133 - .L_132)
	.align		4
.L_132:
        /*031c*/ 	.word	index@(tvmgen_default_fused_reshape_add_reshape_transpose_multiply_reshape_kernel)
        /*0320*/ 	.word	0x00000000


	//----- nvinfo : EIATTR_MIN_STACK_SIZE
	.align		4
.L_133:
        /*0324*/ 	.byte	0x04, 0x12
        /*0326*/ 	.short	(.L_135 - .L_134)
	.align		4
.L_134:
        /*0328*/ 	.word	index@(tvmgen_default_fused_nn_dense_3_kernel)
        /*032c*/ 	.word	0x00000000


	//----- nvinfo : EIATTR_MIN_STACK_SIZE
	.align		4
.L_135:
        /*0330*/ 	.byte	0x04, 0x12
        /*0332*/ 	.short	(.L_137 - .L_136)
	.align		4
.L_136:
        /*0334*/ 	.word	index@(tvmgen_default_fused_less_add_where_take_add_kernel)
        /*0338*/ 	.word	0x00000000


	//----- nvinfo : EIATTR_MIN_STACK_SIZE
	.align		4
.L_137:
        /*033c*/ 	.byte	0x04, 0x12
        /*033e*/ 	.short	(.L_139 - .L_138)
	.align		4
.L_138:
        /*0340*/ 	.word	index@(tvmgen_default_fused_reshape_add_add_kernel)
        /*0344*/ 	.word	0x00000000


	//----- nvinfo : EIATTR_MIN_STACK_SIZE
	.align		4
.L_139:
        /*0348*/ 	.byte	0x04, 0x12
        /*034a*/ 	.short	(.L_141 - .L_140)
	.align		4
.L_140:
        /*034c*/ 	.word	index@(tvmgen_default_fused_mean_kernel)
        /*0350*/ 	.word	0x00000000


	//----- nvinfo : EIATTR_MIN_STACK_SIZE
	.align		4
.L_141:
        /*0354*/ 	.byte	0x04, 0x12
        /*0356*/ 	.short	(.L_143 - .L_142)
	.align		4
.L_142:
        /*0358*/ 	.word	index@(tvmgen_default_fused_expand_dims_expand_dims_broadcast_to_cast_subtract_cast_where_kernel)
        /*035c*/ 	.word	0x00000000


	//----- nvinfo : EIATTR_MIN_STACK_SIZE
	.align		4
.L_143:
        /*0360*/ 	.byte	0x04, 0x12
        /*0362*/ 	.short	(.L_145 - .L_144)
	.align		4
.L_144:
        /*0364*/ 	.word	index@(tvmgen_default_fused_nn_dense_1_kernel)
        /*0368*/ 	.word	0x00000000


	//----- nvinfo : EIATTR_MIN_STACK_SIZE
	.align		4
.L_145:
        /*036c*/ 	.byte	0x04, 0x12
        /*036e*/ 	.short	(.L_147 - .L_146)
	.align		4
.L_146:
        /*0370*/ 	.word	index@(tvmgen_default_fused_reshape_add_1_kernel)
        /*0374*/ 	.word	0x00000000


	//----- nvinfo : EIATTR_MIN_STACK_SIZE
	.align		4
.L_147:
        /*0378*/ 	.byte	0x04, 0x12
        /*037a*/ 	.short	(.L_149 - .L_148)
	.align		4
.L_148:
        /*037c*/ 	.word	index@(tvmgen_default_fused_nn_softmax_kernel_2)
        /*0380*/ 	.word	0x00000000


	//----- nvinfo : EIATTR_MIN_STACK_SIZE
	.align		4
.L_149:
        /*0384*/ 	.byte	0x04, 0x12
        /*0386*/ 	.short	(.L_151 - .L_150)
	.align		4
.L_150:
        /*0388*/ 	.word	index@(tvmgen_default_fused_variance_kernel)
        /*038c*/ 	.word	0x00000000


	//----- nvinfo : EIATTR_MIN_STACK_SIZE
	.align		4
.L_151:
        /*0390*/ 	.byte	0x04, 0x12
        /*0392*/ 	.short	(.L_153 - .L_152)
	.align		4
.L_152:
        /*0394*/ 	.word	index@(tvmgen_default_fused_reshape_add_kernel)
        /*0398*/ 	.word	0x00000000


	//----- nvinfo : EIATTR_MIN_STACK_SIZE
	.align		4
.L_153:
        /*039c*/ 	.byte	0x04, 0x12
        /*039e*/ 	.short	(.L_155 - .L_154)
	.align		4
.L_154:
        /*03a0*/ 	.word	index@(tvmgen_default_fused_reshape_add_divide_erf_add_multiply_multiply_reshape_kernel)
        /*03a4*/ 	.word	0x00000000


	//----- nvinfo : EIATTR_MIN_STACK_SIZE
	.align		4
.L_155:
        /*03a8*/ 	.byte	0x04, 0x12
        /*03aa*/ 	.short	(.L_157 - .L_156)
	.align		4
.L_156:
        /*03ac*/ 	.word	index@(tvmgen_default_fused_reshape_add_reshape_transpose_reshape_transpose_kernel)
        /*03b0*/ 	.word	0x00000000


	//----- nvinfo : EIATTR_MIN_STACK_SIZE
	.align		4
.L_157:
        /*03b4*/ 	.byte	0x04, 0x12
        /*03b6*/ 	.short	(.L_159 - .L_158)
	.align		4
.L_158:
        /*03b8*/ 	.word	index@(tvmgen_default_fused_reshape_add_divide_erf_add_multiply_multiply_kernel)
        /*03bc*/ 	.word	0x00000000


	//----- nvinfo : EIATTR_MIN_STACK_SIZE
	.align		4
.L_159:
        /*03c0*/ 	.byte	0x04, 0x12
        /*03c2*/ 	.short	(.L_161 - .L_160)
	.align		4
.L_160:
        /*03c4*/ 	.word	index@(tvmgen_default_fused_reshape_kernel)
        /*03c8*/ 	.word	0x00000000


	//----- nvinfo : EIATTR_MIN_STACK_SIZE
	.align		4
.L_161:
        /*03cc*/ 	.byte	0x04, 0x12
        /*03ce*/ 	.short	(.L_163 - .L_162)
	.align		4
.L_162:
        /*03d0*/ 	.word	index@(tvmgen_default_fused_reshape_1_kernel)
        /*03d4*/ 	.word	0x00000000


	//----- nvinfo : EIATTR_MIN_STACK_SIZE
	.align		4
.L_163:
        /*03d8*/ 	.byte	0x04, 0x12
        /*03da*/ 	.short	(.L_165 - .L_164)
	.align		4
.L_164:
        /*03dc*/ 	.word	index@(tvmgen_default_fused_nn_softmax_kernel)
        /*03e0*/ 	.word	0x00000000


	//----- nvinfo : EIATTR_MIN_STACK_SIZE
	.align		4
.L_165:
        /*03e4*/ 	.byte	0x04, 0x12
        /*03e6*/ 	.short	(.L_167 - .L_166)
	.align		4
.L_166:
        /*03e8*/ 	.word	index@(tvmgen_default_fused_nn_softmax_kernel_3)
        /*03ec*/ 	.word	0x00000000


	//----- nvinfo : EIATTR_MIN_STACK_SIZE
	.align		4
.L_167:
        /*03f0*/ 	.byte	0x04, 0x12
        /*03f2*/ 	.short	(.L_169 - .L_168)
	.align		4
.L_168:
        /*03f4*/ 	.word	index@(tvmgen_default_fused_subtract_add_rsqrt_multiply_multiply_add_reshape_kernel)
        /*03f8*/ 	.word	0x00000000


	//----- nvinfo : EIATTR_MIN_STACK_SIZE
	.align		4
.L_169:
        /*03fc*/ 	.byte	0x04, 0x12
        /*03fe*/ 	.short	(.L_171 - .L_170)
	.align		4
.L_170:
        /*0400*/ 	.word	index@(tvmgen_default_fused_subtract_add_rsqrt_multiply_multiply_add_kernel)
        /*0404*/ 	.word	0x00000000


	//----- nvinfo : EIATTR_MIN_STACK_SIZE
	.align		4
.L_171:
        /*0408*/ 	.byte	0x04, 0x12
        /*040a*/ 	.short	(.L_173 - .L_172)
	.align		4
.L_172:
        /*040c*/ 	.word	index@(tvmgen_default_fused_nn_dense_2_kernel)
        /*0410*/ 	.word	0x00000000


	//----- nvinfo : EIATTR_MIN_STACK_SIZE
	.align		4
.L_173:
        /*0414*/ 	.byte	0x04, 0x12
        /*0416*/ 	.short	(.L_175 - .L_174)
	.align		4
.L_174:
        /*0418*/ 	.word	index@(tvmgen_default_fused_reshape_transpose_reshape_kernel)
        /*041c*/ 	.word	0x00000000


	//----- nvinfo : EIATTR_MIN_STACK_SIZE
	.align		4
.L_175:
        /*0420*/ 	.byte	0x04, 0x12
        /*0422*/ 	.short	(.L_177 - .L_176)
	.align		4
.L_176:
        /*0424*/ 	.word	index@(tvmgen_default_fused_nn_batch_matmul_kernel)
        /*0428*/ 	.word	0x00000000


	//----- nvinfo : EIATTR_MIN_STACK_SIZE
	.align		4
.L_177:
        /*042c*/ 	.byte	0x04, 0x12
        /*042e*/ 	.short	(.L_179 - .L_178)
	.align		4
.L_178:
        /*0430*/ 	.word	index@(tvmgen_default_fused_nn_softmax_kernel_1)
        /*0434*/ 	.word	0x00000000


	//----- nvinfo : EIATTR_MIN_STACK_SIZE
	.align		4
.L_179:
        /*0438*/ 	.byte	0x04, 0x12
        /*043a*/ 	.short	(.L_181 - .L_180)
	.align		4
.L_180:
        /*043c*/ 	.word	index@(tvmgen_default_fused_nn_batch_matmul_1_kernel)
        /*0440*/ 	.word	0x00000000


	//----- nvinfo : EIATTR_MIN_STACK_SIZE
	.align		4
.L_181:
        /*0444*/ 	.byte	0x04, 0x12
        /*0446*/ 	.short	(.L_183 - .L_182)
	.align		4
.L_182:
        /*0448*/ 	.word	index@(tvmgen_default_fused_variance_kernel_1)
        /*044c*/ 	.word	0x00000000
.L_183:


//--------------------- .nv.info.tvmgen_default_fused_reshape_add_reshape_transpose_multiply_reshape_transpose_kernel --------------------------
	.section	.nv.info.tvmgen_default_fused_reshape_add_reshape_transpose_multiply_reshape_transpose_kernel,"",@"SHT_CUDA_INFO"
	.sectionflags	@""
	.align	4


	//----- nvinfo : EIATTR_CUDA_API_VERSION
	.align		4
        /*0000*/ 	.byte	0x04, 0x37
        /*0002*/ 	.short	(.L_185 - .L_184)
.L_184:
        /*0004*/ 	.word	0x0000007e


	//----- nvinfo : EIATTR_SW2861232_WAR
	.align		4
.L_185:
        /*0008*/ 	.byte	0x01, 0x35
	.zero		2


	//----- nvinfo : EIATTR_PARAM_CBANK
	.align		4
        /*000c*/ 	.byte	0x04, 0x0a
        /*000e*/ 	.short	(.L_187 - .L_186)
	.align		4
.L_186:
        /*0010*/ 	.word	index@(.nv.constant0.tvmgen_default_fused_reshape_add_reshape_transpose_multiply_reshape_transpose_kernel)
        /*0014*/ 	.short	0x0160
        /*0016*/ 	.short	0x0020


	//----- nvinfo : EIATTR_CBANK_PARAM_SIZE
	.align		4
.L_187:
        /*0018*/ 	.byte	0x03, 0x19
        /*001a*/ 	.short	0x0020


	//----- nvinfo : EIATTR_KPARAM_INFO
	.align		4
        /*001c*/ 	.byte	0x04, 0x17
        /*001e*/ 	.short	(.L_189 - .L_188)
.L_188:
        /*0020*/ 	.word	0x00000000
        /*0024*/ 	.short	0x0003
        /*0026*/ 	.short	0x0018
        /*0028*/ 	.byte	0x00, 0xf0, 0x21, 0x00


	//----- nvinfo : EIATTR_KPARAM_INFO
	.align		4
.L_189:
        /*002c*/ 	.byte	0x04, 0x17
        /*002e*/ 	.short	(.L_191 - .L_190)
.L_190:
        /*0030*/ 	.word	0x00000000
        /*0034*/ 	.short	0x0002
        /*0036*/ 	.short	0x0010
        /*0038*/ 	.byte	0x00, 0xf0, 0x21, 0x00


	//----- nvinfo : EIATTR_KPARAM_INFO
	.align		4
.L_191:
        /*003c*/ 	.byte	0x04, 0x17
        /*003e*/ 	.short	(.L_193 - .L_192)
.L_192:
        /*0040*/ 	.word	0x00000000
        /*0044*/ 	.short	0x0001
        /*0046*/ 	.short	0x0008
        /*0048*/ 	.byte	0x00, 0xf0, 0x21, 0x00


	//----- nvinfo : EIATTR_KPARAM_INFO
	.align		4
.L_193:
        /*004c*/ 	.byte	0x04, 0x17
        /*004e*/ 	.short	(.L_195 - .L_194)
.L_194:
        /*0050*/ 	.word	0x00000000
        /*0054*/ 	.short	0x0000
        /*0056*/ 	.short	0x0000
        /*0058*/ 	.byte	0x00, 0xf0, 0x21, 0x00


	//----- nvinfo : EIATTR_MAXREG_COUNT
	.align		4
.L_195:
        /*005c*/ 	.byte	0x03, 0x1b
        /*005e*/ 	.short	0x0040


	//----- nvinfo : EIATTR_EXIT_INSTR_OFFSETS
	.align		4
        /*0060*/ 	.byte	0x04, 0x1c
        /*0062*/ 	.short	(.L_197 - .L_196)


	//   ....[0]....
.L_196:
        /*0064*/ 	.word	0x000001a0


	//----- nvinfo : EIATTR_MAX_THREADS
	.align		4
.L_197:
        /*0068*/ 	.byte	0x04, 0x05
        /*006a*/ 	.short	(.L_199 - .L_198)
.L_198:
        /*006c*/ 	.word	0x00000400
        /*0070*/ 	.word	0x00000001
        /*0074*/ 	.word	0x00000001
.L_199:


//--------------------- .nv.info.tvmgen_default_fused_nn_dense_kernel --------------------------
	.section	.nv.info.tvmgen_default_fused_nn_dense_kernel,"",@"SHT_CUDA_INFO"
	.sectionflags	@""
	.align	4


	//----- nvinfo : EIATTR_CUDA_API_VERSION
	.align		4
        /*0000*/ 	.byte	0x04, 0x37
        /*0002*/ 	.short	(.L_201 - .L_200)
.L_200:
        /*0004*/ 	.word	0x0000007e


	//----- nvinfo : EIATTR_SW2861232_WAR
	.align		4
.L_201:
        /*0008*/ 	.byte	0x01, 0x35
	.zero		2


	//----- nvinfo : EIATTR_PARAM_CBANK
	.align		4
        /*000c*/ 	.byte	0x04, 0x0a
        /*000e*/ 	.short	(.L_203 - .L_202)
	.align		4
.L_202:
        /*0010*/ 	.word	index@(.nv.constant0.tvmgen_default_fused_nn_dense_kernel)
        /*0014*/ 	.short	0x0160
        /*0016*/ 	.short	0x0018


	//----- nvinfo : EIATTR_CBANK_PARAM_SIZE
	.align		4
.L_203:
        /*0018*/ 	.byte	0x03, 0x19
        /*001a*/ 	.short	0x0018


	//----- nvinfo : EIATTR_KPARAM_INFO
	.align		4
        /*001c*/ 	.byte	0x04, 0x17
        /*001e*/ 	.short	(.L_205 - .L_204)
.L_204:
        /*0020*/ 	.word	0x00000000
        /*0024*/ 	.short	0x0002
        /*0026*/ 	.short	0x0010
        /*0028*/ 	.byte	0x00, 0xf0, 0x21, 0x00


	//----- nvinfo : EIATTR_KPARAM_INFO
	.align		4
.L_205:
        /*002c*/ 	.byte	0x04, 0x17
        /*002e*/ 	.short	(.L_207 - .L_206)
.L_206:
        /*0030*/ 	.word	0x00000000
        /*0034*/ 	.short	0x0001
        /*0036*/ 	.short	0x0008
        /*0038*/ 	.byte	0x00, 0xf0, 0x21, 0x00


	//----- nvinfo : EIATTR_KPARAM_INFO
	.align		4
.L_207:
        /*003c*/ 	.byte	0x04, 0x17
        /*003e*/ 	.short	(.L_209 - .L_208)
.L_208:
        /*0040*/ 	.word	0x00000000
        /*0044*/ 	.short	0x0000
        /*0046*/ 	.short	0x0000
        /*0048*/ 	.byte	0x00, 0xf0, 0x21, 0x00


	//----- nvinfo : EIATTR_MAXREG_COUNT
	.align		4
.L_209:
        /*004c*/ 	.byte	0x03, 0x1b
        /*004e*/ 	.short	0x00ff


	//----- nvinfo : EIATTR_COOP_GROUP_MASK_REGIDS
	.align		4
        /*0050*/ 	.byte	0x04, 0x29
        /*0052*/ 	.short	(.L_211 - .L_210)


	//   ....[0]....
.L_210:
        /*0054*/ 	.word	0x05000005


	//   ....[1]....
        /*0058*/ 	.word	0x05000005


	//   ....[2]....
        /*005c*/ 	.word	0x05000005


	//   ....[3]....
        /*0060*/ 	.word	0x05000005


	//   ....[4]....
        /*0064*/ 	.word	0x05000005


	//   ....[5]....
        /*0068*/ 	.word	0x05000009


	//----- nvinfo : EIATTR_COOP_GROUP_INSTR_OFFSETS
	.align		4
.L_211:
        /*006c*/ 	.byte	0x04, 0x28
        /*006e*/ 	.short	(.L_213 - .L_212)


	//   ....[0]....
.L_212:
        /*0070*/ 	.word	0x00000320


	//   ....[1]....
        /*0074*/ 	.word	0x00000350


	//   ....[2]....
        /*0078*/ 	.word	0x00000370


	//   ....[3]....
        /*007c*/ 	.word	0x00000390


	//   ....[4]....
        /*0080*/ 	.word	0x000003b0


	//   ....[5]....
        /*0084*/ 	.word	0x00000410


	//----- nvinfo : EIATTR_EXIT_INSTR_OFFSETS
	.align		4
.L_213:
        /*0088*/ 	.byte	0x04, 0x1c
        /*008a*/ 	.short	(.L_215 - .L_214)


	//   ....[0]....
.L_214:
        /*008c*/ 	.word	0x00000450


	//   ....[1]....
        /*0090*/ 	.word	0x000004a0


	//----- nvinfo : EIATTR_MAX_THREADS
	.align		4
.L_215:
        /*0094*/ 	.byte	0x04, 0x05
        /*0096*/ 	.short	(.L_217 - .L_216)
.L_216:
        /*0098*/ 	.word	0x00000040
        /*009c*/ 	.word	0x00000001
        /*00a0*/ 	.word	0x00000001
.L_217:


//--------------------- .nv.info.tvmgen_default_fused_mean_kernel_1 --------------------------
	.section	.nv.info.tvmgen_default_fused_mean_kernel_1,"",@"SHT_CUDA_INFO"
	.sectionflags	@""
	.align	4


	//----- nvinfo : EIATTR_CUDA_API_VERSION
	.align		4
        /*0000*/ 	.byte	0x04, 0x37
        /*0002*/ 	.short	(.L_219 - .L_218)
.L_218:
        /*0004*/ 	.word	0x0000007e


	//----- nvinfo : EIATTR_SW2861232_WAR
	.align		4
.L_219:
        /*0008*/ 	.byte	0x01, 0x35
	.zero		2


	//----- nvinfo : EIATTR_PARAM_CBANK
	.align		4
        /*000c*/ 	.byte	0x04, 0x0a
        /*000e*/ 	.short	(.L_221 - .L_220)
	.align		4
.L_220:
        /*0010*/ 	.word	index@(.nv.constant0.tvmgen_default_fused_mean_kernel_1)
        /*0014*/ 	.short	0x0160
        /*0016*/ 	.short	0x0010


	//----- nvinfo : EIATTR_CBANK_PARAM_SIZE
	.align		4
.L_221:
        /*0018*/ 	.byte	0x03, 0x19
        /*001a*/ 	.short	0x0010


	//----- nvinfo : EIATTR_KPARAM_INFO
	.align		4
        /*001c*/ 	.byte	0x04, 0x17
        /*001e*/ 	.short	(.L_223 - .L_222)
.L_222:
        /*0020*/ 	.word	0x00000000
        /*0024*/ 	.short	0x0001
        /*0026*/ 	.short	0x0008
        /*0028*/ 	.byte	0x00, 0xf0, 0x21, 0x00


	//----- nvinfo : EIATTR_KPARAM_INFO
	.align		4
.L_223:
        /*002c*/ 	.byte	0x04, 0x17
        /*002e*/ 	.short	(.L_225 - .L_224)
.L_224:
        /*0030*/ 	.word	0x00000000
        /*0034*/ 	.short	0x0000
        /*0036*/ 	.short	0x0000
        /*0038*/ 	.byte	0x00, 0xf0, 0x21, 0x00


	//----- nvinfo : EIATTR_MAXREG_COUNT
	.align		4
.L_225:
        /*003c*/ 	.byte	0x03, 0x1b
        /*003e*/ 	.short	0x00ff


	//----- nvinfo : EIATTR_EXIT_INSTR_OFFSETS
	.align		4
        /*0040*/ 	.byte	0x04, 0x1c
        /*0042*/ 	.short	(.L_227 - .L_226)


	//   ....[0]....
.L_226:
        /*0044*/ 	.word	0x00000090


	//----- nvinfo : EIATTR_MAX_THREADS
	.align		4
.L_227:
        /*0048*/ 	.byte	0x04, 0x05
        /*004a*/ 	.short	(.L_229 - .L_228)
.L_228:
        /*004c*/ 	.word	0x00000080
        /*0050*/ 	.word	0x00000001
        /*0054*/ 	.word	0x00000001
.L_229:


//--------------------- .nv.info.tvmgen_default_fused_reshape_add_reshape_transpose_multiply_reshape_kernel --------------------------
	.section	.nv.info.tvmgen_default_fused_reshape_add_reshape_transpose_multiply_reshape_kernel,"",@"SHT_CUDA_INFO"
	.sectionflags	@""
	.align	4


	//----- nvinfo : EIATTR_CUDA_API_VERSION
	.align		4
        /*0000*/ 	.byte	0x04, 0x37
        /*0002*/ 	.short	(.L_231 - .L_230)
.L_230:
        /*0004*/ 	.word	0x0000007e


	//----- nvinfo : EIATTR_SW2861232_WAR
	.align		4
.L_231:
        /*0008*/ 	.byte	0x01, 0x35
	.zero		2


	//----- nvinfo : EIATTR_PARAM_CBANK
	.align		4
        /*000c*/ 	.byte	0x04, 0x0a
        /*000e*/ 	.short	(.L_233 - .L_232)
	.align		4
.L_232:
        /*0010*/ 	.word	index@(.nv.constant0.tvmgen_default_fused_reshape_add_reshape_transpose_multiply_reshape_kernel)
        /*0014*/ 	.short	0x0160
        /*0016*/ 	.short	0x0020


	//----- nvinfo : EIATTR_CBANK_PARAM_SIZE
	.align		4
.L_233:
        /*0018*/ 	.byte	0x03, 0x19
        /*001a*/ 	.short	0x0020


	//----- nvinfo : EIATTR_KPARAM_INFO
	.align		4
        /*001c*/ 	.byte	0x04, 0x17
        /*001e*/ 	.short	(.L_235 - .L_234)
.L_234:
        /*0020*/ 	.word	0x00000000
        /*0024*/ 	.short	0x0003
        /*0026*/ 	.short	0x0018
        /*0028*/ 	.byte	0x00, 0xf0, 0x21, 0x00


	//----- nvinfo : EIATTR_KPARAM_INFO
	.align		4
.L_235:
        /*002c*/ 	.byte	0x04, 0x17
        /*002e*/ 	.short	(.L_237 - .L_236)
.L_236:
        /*0030*/ 	.word	0x00000000
        /*0034*/ 	.short	0x0002
        /*0036*/ 	.short	0x0010
        /*0038*/ 	.byte	0x00, 0xf0, 0x21, 0x00


	//----- nvinfo : EIATTR_KPARAM_INFO
	.align		4
.L_237:
        /*003c*/ 	.byte	0x04, 0x17
        /*003e*/ 	.short	(.L_239 - .L_238)
.L_238:
        /*0040*/ 	.word	0x00000000
        /*0044*/ 	.short	0x0001
        /*0046*/ 	.short	0x0008
        /*0048*/ 	.byte	0x00, 0xf0, 0x21, 0x00


	//----- nvinfo : EIATTR_KPARAM_INFO
	.align		4
.L_239:
        /*004c*/ 	.byte	0x04, 0x17
        /*004e*/ 	.short	(.L_241 - .L_240)
.L_240:
        /*0050*/ 	.word	0x00000000
        /*0054*/ 	.short	0x0000
        /*0056*/ 	.short	0x0000
        /*0058*/ 	.byte	0x00, 0xf0, 0x21, 0x00


	//----- nvinfo : EIATTR_MAXREG_COUNT
	.align		4
.L_241:
        /*005c*/ 	.byte	0x03, 0x1b
        /*005e*/ 	.short	0x0040


	//----- nvinfo : EIATTR_EXIT_INSTR_OFFSETS
	.align		4
        /*0060*/ 	.byte	0x04, 0x1c
        /*0062*/ 	.short	(.L_243 - .L_242)


	//   ....[0]....
.L_242:
        /*0064*/ 	.word	0x000001a0


	//----- nvinfo : EIATTR_MAX_THREADS
	.align		4
.L_243:
        /*0068*/ 	.byte	0x04, 0x05
        /*006a*/ 	.short	(.L_245 - .L_244)
.L_244:
        /*006c*/ 	.word	0x00000400
        /*0070*/ 	.word	0x00000001
        /*0074*/ 	.word	0x00000001
.L_245:


//--------------------- .nv.info.tvmgen_default_fused_nn_dense_3_kernel --------------------------
	.section	.nv.info.tvmgen_default_fused_nn_dense_3_kernel,"",@"SHT_CUDA_INFO"
	.sectionflags	@""
	.align	4


	//----- nvinfo : EIATTR_CUDA_API_VERSION
	.align		4
        /*0000*/ 	.byte	0x04, 0x37
        /*0002*/ 	.short	(.L_247 - .L_246)
.L_246:
        /*0004*/ 	.word	0x0000007e


	//----- nvinfo : EIATTR_SW2861232_WAR
	.align		4
.L_247:
        /*0008*/ 	.byte	0x01, 0x35
	.zero		2


	//----- nvinfo : EIATTR_PARAM_CBANK
	.align		4
        /*000c*/ 	.byte	0x04, 0x0a
        /*000e*/ 	.short	(.L_249 - .L_248)
	.align		4
.L_248:
        /*0010*/ 	.word	index@(.nv.constant0.tvmgen_default_fused_nn_dense_3_kernel)
        /*0014*/ 	.short	0x0160
        /*0016*/ 	.short	0x0018


	//----- nvinfo : EIATTR_CBANK_PARAM_SIZE
	.align		4
.L_249:
        /*0018*/ 	.byte	0x03, 0x19
        /*001a*/ 	.short	0x0018


	//----- nvinfo : EIATTR_KPARAM_INFO
	.align		4
        /*001c*/ 	.byte	0x04, 0x17
        /*001e*/ 	.short	(.L_251 - .L_250)
.L_250:
        /*0020*/ 	.word	0x00000000
        /*0024*/ 	.short	0x0002
        /*0026*/ 	.short	0x0010
        /*0028*/ 	.byte	0x00, 0xf0, 0x21, 0x00


	//----- nvinfo : EIATTR_KPARAM_INFO
	.align		4
.L_251:
        /*002c*/ 	.byte	0x04, 0x17
        /*002e*/ 	.short	(.L_253 - .L_252)
.L_252:
        /*0030*/ 	.word	0x00000000
        /*0034*/ 	.short	0x0001
        /*0036*/ 	.short	0x0008
        /*0038*/ 	.byte	0x00, 0xf0, 0x21, 0x00


	//----- nvinfo : EIATTR_KPARAM_INFO
	.align		4
.L_253:
        /*003c*/ 	.byte	0x04, 0x17
        /*003e*/ 	.short	(.L_255 - .L_254)
.L_254:
        /*0040*/ 	.word	0x00000000
        /*0044*/ 	.short	0x0000
        /*0046*/ 	.short	0x0000
        /*0048*/ 	.byte	0x00, 0xf0, 0x21, 0x00


	//----- nvinfo : EIATTR_MAXREG_COUNT
	.align		4
.L_255:
        /*004c*/ 	.byte	0x03, 0x1b
        /*004e*/ 	.short	0x00ff


	//----- nvinfo : EIATTR_COOP_GROUP_MASK_REGIDS
	.align		4
        /*0050*/ 	.byte	0x04, 0x29
        /*0052*/ 	.short	(.L_257 - .L_256)


	//   ....[0]....
.L_256:
        /*0054*/ 	.word	0x05000005


	//   ....[1]....
        /*0058*/ 	.word	0x05000005


	//   ....[2]....
        /*005c*/ 	.word	0x05000005


	//   ....[3]....
        /*0060*/ 	.word	0x05000005


	//   ....[4]....
        /*0064*/ 	.word	0x05000005


	//   ....[5]....
        /*0068*/ 	.word	0x05000009


	//----- nvinfo : EIATTR_COOP_GROUP_INSTR_OFFSETS
	.align		4
.L_257:
        /*006c*/ 	.byte	0x04, 0x28
        /*006e*/ 	.short	(.L_259 - .L_258)


	//   ....[0]....
.L_258:
        /*0070*/ 	.word	0x00000320


	//   ....[1]....
        /*0074*/ 	.word	0x00000350


	//   ....[2]....
        /*0078*/ 	.word	0x00000370


	//   ....[3]....
        /*007c*/ 	.word	0x00000390


	//   ....[4]....
        /*0080*/ 	.word	0x000003b0


	//   ....[5]....
        /*0084*/ 	.word	0x00000410


	//----- nvinfo : EIATTR_EXIT_INSTR_OFFSETS
	.align		4
.L_259:
        /*0088*/ 	.byte	0x04, 0x1c
        /*008a*/ 	.short	(.L_261 - .L_260)


	//   ....[0]....
.L_260:
        /*008c*/ 	.word	0x00000450


	//   ....[1]....
        /*0090*/ 	.word	0x000004a0


	//----- nvinfo : EIATTR_MAX_THREADS
	.align		4
.L_261:
        /*0094*/ 	.byte	0x04, 0x05
        /*0096*/ 	.short	(.L_263 - .L_262)
.L_262:
        /*0098*/ 	.word	0x00000040
        /*009c*/ 	.word	0x00000001
        /*00a0*/ 	.word	0x00000001
.L_263:


//--------------------- .nv.info.tvmgen_default_fused_less_add_where_take_add_kernel --------------------------
	.section	.nv.info.tvmgen_default_fused_less_add_where_take_add_kernel,"",@"SHT_CUDA_INFO"
	.sectionflags	@""
	.align	4


	//----- nvinfo : EIATTR_CUDA_API_VERSION
	.align		4
        /*0000*/ 	.byte	0x04, 0x37
        /*0002*/ 	.short	(.L_265 - .L_264)
.L_264:
        /*0004*/ 	.word	0x0000007e


	//----- nvinfo : EIATTR_SW2861232_WAR
	.align		4
.L_265:
        /*0008*/ 	.byte	0x01, 0x35
	.zero		2


	//----- nvinfo : EIATTR_PARAM_CBANK
	.align		4
        /*000c*/ 	.byte	0x04, 0x0a
        /*000e*/ 	.short	(.L_267 - .L_266)
	.align		4
.L_266:
        /*0010*/ 	.word	index@(.nv.constant0.tvmgen_default_fused_less_add_where_take_add_kernel)
        /*0014*/ 	.short	0x0160
        /*0016*/ 	.short	0x0020


	//----- nvinfo : EIATTR_CBANK_PARAM_SIZE
	.align		4
.L_267:
        /*0018*/ 	.byte	0x03, 0x19
        /*001a*/ 	.short	0x0020


	//----- nvinfo : EIATTR_KPARAM_INFO
	.align		4
        /*001c*/ 	.byte	0x04, 0x17
        /*001e*/ 	.short	(.L_269 - .L_268)
.L_268:
        /*0020*/ 	.word	0x00000000
        /*0024*/ 	.short	0x0003
        /*0026*/ 	.short	0x0018
        /*0028*/ 	.byte	0x00, 0xf0, 0x21, 0x00


	//----- nvinfo : EIATTR_KPARAM_INFO
	.align		4
.L_269:
        /*002c*/ 	.byte	0x04, 0x17
        /*002e*/ 	.short	(.L_271 - .L_270)
.L_270:
        /*0030*/ 	.word	0x00000000
        /*0034*/ 	.short	0x0002
        /*0036*/ 	.short	0x0010
        /*0038*/ 	.byte	0x00, 0xf0, 0x21, 0x00


	//----- nvinfo : EIATTR_KPARAM_INFO
	.align		4
.L_271:
        /*003c*/ 	.byte	0x04, 0x17
        /*003e*/ 	.short	(.L_273 - .L_272)
.L_272:
        /*0040*/ 	.word	0x00000000
        /*0044*/ 	.short	0x0001
        /*0046*/ 	.short	0x0008
        /*0048*/ 	.byte	0x00, 0xf0, 0x21, 0x00


	//----- nvinfo : EIATTR_KPARAM_INFO
	.align		4
.L_273:
        /*004c*/ 	.byte	0x04, 0x17
        /*004e*/ 	.short	(.L_275 - .L_274)
.L_274:
        /*0050*/ 	.word	0x00000000
        /*0054*/ 	.short	0x0000
        /*0056*/ 	.short	0x0000
        /*0058*/ 	.byte	0x00, 0xf0, 0x21, 0x00


	//----- nvinfo : EIATTR_MAXREG_COUNT
	.align		4
.L_275:
        /*005c*/ 	.byte	0x03, 0x1b
        /*005e*/ 	.short	0x0040


	//----- nvinfo : EIATTR_EXIT_INSTR_OFFSETS
	.align		4
        /*0060*/ 	.byte	0x04, 0x1c
        /*0062*/ 	.short	(.L_277 - .L_276)


	//   ....[0]....
.L_276:
        /*0064*/ 	.word	0x00000390


	//----- nvinfo : EIATTR_MAX_THREADS
	.align		4
.L_277:
        /*0068*/ 	.byte	0x04, 0x05
        /*006a*/ 	.short	(.L_279 - .L_278)
.L_278:
        /*006c*/ 	.word	0x00000400
        /*0070*/ 	.word	0x00000001
        /*0074*/ 	.word	0x00000001
.L_279:


//--------------------- .nv.info.tvmgen_default_fused_reshape_add_add_kernel --------------------------
	.section	.nv.info.tvmgen_default_fused_reshape_add_add_kernel,"",@"SHT_CUDA_INFO"
	.sectionflags	@""
	.align	4


	//----- nvinfo : EIATTR_CUDA_API_VERSION
	.align		4
        /*0000*/ 	.byte	0x04, 0x37
        /*0002*/ 	.short	(.L_281 - .L_280)
.L_280:
        /*0004*/ 	.word	0x0000007e


	//----- nvinfo : EIATTR_SW2861232_WAR
	.align		4
.L_281:
        /*0008*/ 	.byte	0x01, 0x35
	.zero		2


	//----- nvinfo : EIATTR_PARAM_CBANK
	.align		4
        /*000c*/ 	.byte	0x04, 0x0a
        /*000e*/ 	.short	(.L_283 - .L_282)
	.align		4
.L_282:
        /*0010*/ 	.word	index@(.nv.constant0.tvmgen_default_fused_reshape_add_add_kernel)
        /*0014*/ 	.short	0x0160
        /*0016*/ 	.short	0x0020


	//----- nvinfo : EIATTR_CBANK_PARAM_SIZE
	.align		4
.L_283:
        /*0018*/ 	.byte	0x03, 0x19
        /*001a*/ 	.short	0x0020


	//----- nvinfo : EIATTR_KPARAM_INFO
	.align		4
        /*001c*/ 	.byte	0x04, 0x17
        /*001e*/ 	.short	(.L_285 - .L_284)
.L_284:
        /*0020*/ 	.word	0x00000000
        /*0024*/ 	.short	0x0003
        /*0026*/ 	.short	0x0018
        /*0028*/ 	.byte	0x00, 0xf0, 0x21, 0x00


	//----- nvinfo : EIATTR_KPARAM_INFO
	.align		4
.L_285:
        /*002c*/ 	.byte	0x04, 0x17
        /*002e*/ 	.short	(.L_287 - .L_286)
.L_286:
        /*0030*/ 	.word	0x00000000
        /*0034*/ 	.short	0x0002
        /*0036*/ 	.short	0x0010
        /*0038*/ 	.byte	0x00, 0xf0, 0x21, 0x00


	//----- nvinfo : EIATTR_KPARAM_INFO
	.align		4
.L_287:
        /*003c*/ 	.byte	0x04, 0x17
        /*003e*/ 	.short	(.L_289 - .L_288)
.L_288:
        /*0040*/ 	.word	0x00000000
        /*0044*/ 	.short	0x0001
        /*0046*/ 	.short	0x0008
        /*0048*/ 	.byte	0x00, 0xf0, 0x21, 0x00


	//----- nvinfo : EIATTR_KPARAM_INFO
	.align		4
.L_289:
        /*004c*/ 	.byte	0x04, 0x17
        /*004e*/ 	.short	(.L_291 - .L_290)
.L_290:
        /*0050*/ 	.word	0x00000000
        /*0054*/ 	.short	0x0000
        /*0056*/ 	.short	0x0000
        /*0058*/ 	.byte	0x00, 0xf0, 0x21, 0x00


	//----- nvinfo : EIATTR_MAXREG_COUNT
	.align		4
.L_291:
        /*005c*/ 	.byte	0x03, 0x1b
        /*005e*/ 	.short	0x0040


	//----- nvinfo : EIATTR_EXIT_INSTR_OFFSETS
	.align		4
        /*0060*/ 	.byte	0x04, 0x1c
        /*0062*/ 	.short	(.L_293 - .L_292)


	//   ....[0]....
.L_292:
        /*0064*/ 	.word	0x000001a0


	//----- nvinfo : EIATTR_MAX_THREADS
	.align		4
.L_293:
        /*0068*/ 	.byte	0x04, 0x05
        /*006a*/ 	.short	(.L_295 - .L_294)
.L_294:
        /*006c*/ 	.word	0x00000400
        /*0070*/ 	.word	0x00000001
        /*0074*/ 	.word	0x00000001
.L_295:


//--------------------- .nv.info.tvmgen_default_fused_mean_kernel --------------------------
	.section	.nv.info.tvmgen_default_fused_mean_kernel,"",@"SHT_CUDA_INFO"
	.sectionflags	@""
	.align	4


	//----- nvinfo : EIATTR_CUDA_API_VERSION
	.align		4
        /*0000*/ 	.byte	0x04, 0x37
        /*0002*/ 	.short	(.L_297 - .L_296)
.L_296:
        /*0004*/ 	.word	0x0000007e


	//----- nvinfo : EIATTR_SW2861232_WAR
	.align		4
.L_297:
        /*0008*/ 	.byte	0x01, 0x35
	.zero		2


	//----- nvinfo : EIATTR_PARAM_CBANK
	.align		4
        /*000c*/ 	.byte	0x04, 0x0a
        /*000e*/ 	.short	(.L_299 - .L_298)
	.align		4
.L_298:
        /*0010*/ 	.word	index@(.nv.constant0.tvmgen_default_fused_mean_kernel)
        /*0014*/ 	.short	0x0160
        /*0016*/ 	.short	0x0010


	//----- nvinfo : EIATTR_CBANK_PARAM_SIZE
	.align		4
.L_299:
        /*0018*/ 	.byte	0x03, 0x19
        /*001a*/ 	.short	0x0010


	//----- nvinfo : EIATTR_KPARAM_INFO
	.align		4
        /*001c*/ 	.byte	0x04, 0x17
        /*001e*/ 	.short	(.L_301 - .L_300)
.L_300:
        /*0020*/ 	.word	0x00000000
        /*0024*/ 	.short	0x0001
        /*0026*/ 	.short	0x0008
        /*0028*/ 	.byte	0x00, 0xf0, 0x21, 0x00


	//----- nvinfo : EIATTR_KPARAM_INFO
	.align		4
.L_301:
        /*002c*/ 	.byte	0x04, 0x17
        /*002e*/ 	.short	(.L_303 - .L_302)
.L_302:
        /*0030*/ 	.word	0x00000000
        /*0034*/ 	.short	0x0000
        /*0036*/ 	.short	0x0000
        /*0038*/ 	.byte	0x00, 0xf0, 0x21, 0x00


	//----- nvinfo : EIATTR_MAXREG_COUNT
	.align		4
.L_303:
        /*003c*/ 	.byte	0x03, 0x1b
        /*003e*/ 	.short	0x0040


	//----- nvinfo : EIATTR_COOP_GROUP_MASK_REGIDS
	.align		4
        /*0040*/ 	.byte	0x04, 0x29
        /*0042*/ 	.short	(.L_305 - .L_304)


	//   ....[0]....
.L_304:
        /*0044*/ 	.word	0x05000007


	//   ....[1]....
        /*0048*/ 	.word	0x05000007


	//   ....[2]....
        /*004c*/ 	.word	0x05000007


	//   ....[3]....
        /*0050*/ 	.word	0x05000007


	//   ....[4]....
        /*0054*/ 	.word	0x05000007


	//   ....[5]....
        /*0058*/ 	.word	0x05000007


	//----- nvinfo : EIATTR_COOP_GROUP_INSTR_OFFSETS
	.align		4
.L_305:
        /*005c*/ 	.byte	0x04, 0x28
        /*005e*/ 	.short	(.L_307 - .L_306)


	//   ....[0]....
.L_306:
        /*0060*/ 	.word	0x000003c0


	//   ....[1]....
        /*0064*/ 	.word	0x000003e0


	//   ....[2]....
        /*0068*/ 	.word	0x00000400


	//   ....[3]....
        /*006c*/ 	.word	0x00000420


	//   ....[4]....
        /*0070*/ 	.word	0x00000440


	//   ....[5]....
        /*0074*/ 	.word	0x00000460


	//----- nvinfo : EIATTR_EXIT_INSTR_OFFSETS
	.align		4
.L_307:
        /*0078*/ 	.byte	0x04, 0x1c
        /*007a*/ 	.short	(.L_309 - .L_308)


	//   ....[0]....
.L_308:
        /*007c*/ 	.word	0x00000470


	//   ....[1]....
        /*0080*/ 	.word	0x000004b0


	//----- nvinfo : EIATTR_MAX_THREADS
	.align		4
.L_309:
        /*0084*/ 	.byte	0x04, 0x05
        /*0086*/ 	.short	(.L_311 - .L_310)
.L_310:
        /*0088*/ 	.word	0x00000400
        /*008c*/ 	.word	0x00000001
        /*0090*/ 	.word	0x00000001
.L_311:


//--------------------- .nv.info.tvmgen_default_fused_expand_dims_expand_dims_broadcast_to_cast_subtract_cast_where_kernel --------------------------
	.section	.nv.info.tvmgen_default_fused_expand_dims_expand_dims_broadcast_to_cast_subtract_cast_where_kernel,"",@"SHT_CUDA_INFO"
	.sectionflags	@""
	.align	4


	//----- nvinfo : EIATTR_CUDA_API_VERSION
	.align		4
        /*0000*/ 	.byte	0x04, 0x37
        /*0002*/ 	.short	(.L_313 - .L_312)
.L_312:
        /*0004*/ 	.word	0x0000007e


	//----- nvinfo : EIATTR_SW2861232_WAR
	.align		4
.L_313:
        /*0008*/ 	.byte	0x01, 0x35
	.zero		2


	//----- nvinfo : EIATTR_PARAM_CBANK
	.align		4
        /*000c*/ 	.byte	0x04, 0x0a
        /*000e*/ 	.short	(.L_315 - .L_314)
	.align		4
.L_314:
        /*0010*/ 	.word	index@(.nv.constant0.tvmgen_default_fused_expand_dims_expand_dims_broadcast_to_cast_subtract_cast_where_kernel)
        /*0014*/ 	.short	0x0160
        /*0016*/ 	.short	0x0010


	//----- nvinfo : EIATTR_CBANK_PARAM_SIZE
	.align		4
.L_315:
        /*0018*/ 	.byte	0x03, 0x19
        /*001a*/ 	.short	0x0010


	//----- nvinfo : EIATTR_KPARAM_INFO
	.align		4
        /*001c*/ 	.byte	0x04, 0x17
        /*001e*/ 	.short	(.L_317 - .L_316)
.L_316:
        /*0020*/ 	.word	0x00000000
        /*0024*/ 	.short	0x0001
        /*0026*/ 	.short	0x0008
        /*0028*/ 	.byte	0x00, 0xf0, 0x21, 0x00


	//----- nvinfo : EIATTR_KPARAM_INFO
	.align		4
.L_317:
        /*002c*/ 	.byte	0x04, 0x17
        /*002e*/ 	.short	(.L_319 - .L_318)
.L_318:
        /*0030*/ 	.word	0x00000000
        /*0034*/ 	.short	0x0000
        /*0036*/ 	.short	0x0000
        /*0038*/ 	.byte	0x00, 0xf0, 0x21, 0x00


	//----- nvinfo : EIATTR_MAXREG_COUNT
	.align		4
.L_319:
        /*003c*/ 	.byte	0x03, 0x1b
        /*003e*/ 	.short	0x0040


	//----- nvinfo : EIATTR_EXIT_INSTR_OFFSETS
	.align		4
        /*0040*/ 	.byte	0x04, 0x1c
        /*0042*/ 	.short	(.L_321 - .L_320)


	//   ....[0]....
.L_320:
        /*0044*/ 	.word	0x00000110


	//----- nvinfo : EIATTR_MAX_THREADS
	.align		4
.L_321:
        /*0048*/ 	.byte	0x04, 0x05
        /*004a*/ 	.short	(.L_323 - .L_322)
.L_322:
        /*004c*/ 	.word	0x00000400
        /*0050*/ 	.word	0x00000001
        /*0054*/ 	.word	0x00000001
.L_323:


//--------------------- .nv.info.tvmgen_default_fused_nn_dense_1_kernel --------------------------
	.section	.nv.info.tvmgen_default_fused_nn_dense_1_kernel,"",@"SHT_CUDA_INFO"
	.sectionflags	@""
	.align	4


	//----- nvinfo : EIATTR_CUDA_API_VERSION
	.align		4
        /*0000*/ 	.byte	0x04, 0x37
        /*0002*/ 	.short	(.L_325 - .L_324)
.L_324:
        /*0004*/ 	.word	0x0000007e


	//----- nvinfo : EIATTR_SW2861232_WAR
	.align		4
.L_325:
        /*0008*/ 	.byte	0x01, 0x35
	.zero		2


	//----- nvinfo : EIATTR_PARAM_CBANK
	.align		4
        /*000c*/ 	.byte	0x04, 0x0a
        /*000e*/ 	.short	(.L_327 - .L_326)
	.align		4
.L_326:
        /*0010*/ 	.word	index@(.nv.constant0.tvmgen_default_fused_nn_dense_1_kernel)
        /*0014*/ 	.short	0x0160
        /*0016*/ 	.short	0x0018


	//----- nvinfo : EIATTR_CBANK_PARAM_SIZE
	.align		4
.L_327:
        /*0018*/ 	.byte	0x03, 0x19
        /*001a*/ 	.short	0x0018


	//----- nvinfo : EIATTR_KPARAM_INFO
	.align		4
        /*001c*/ 	.byte	0x04, 0x17
        /*001e*/ 	.short	(.L_329 - .L_328)
.L_328:
        /*0020*/ 	.word	0x00000000
        /*0024*/ 	.short	0x0002
        /*0026*/ 	.short	0x0010
        /*0028*/ 	.byte	0x00, 0xf0, 0x21, 0x00


	//----- nvinfo : EIATTR_KPARAM_INFO
	.align		4
.L_329:
        /*002c*/ 	.byte	0x04, 0x17
        /*002e*/ 	.short	(.L_331 - .L_330)
.L_330:
        /*0030*/ 	.word	0x00000000
        /*0034*/ 	.short	0x0001
        /*0036*/ 	.short	0x0008
        /*0038*/ 	.byte	0x00, 0xf0, 0x21, 0x00


	//----- nvinfo : EIATTR_KPARAM_INFO
	.align		4
.L_331:
        /*003c*/ 	.byte	0x04, 0x17
        /*003e*/ 	.short	(.L_333 - .L_332)
.L_332:
        /*0040*/ 	.word	0x00000000
        /*0044*/ 	.short	0x0000
        /*0046*/ 	.short	0x0000
        /*0048*/ 	.byte	0x00, 0xf0, 0x21, 0x00


	//----- nvinfo : EIATTR_MAXREG_COUNT
	.align		4
.L_333:
        /*004c*/ 	.byte	0x03, 0x1b
        /*004e*/ 	.short	0x00ff


	//----- nvinfo : EIATTR_COOP_GROUP_MASK_REGIDS
	.align		4
        /*0050*/ 	.byte	0x04, 0x29
        /*0052*/ 	.short	(.L_335 - .L_334)


	//   ....[0]....
.L_334:
        /*0054*/ 	.word	0x05000005


	//   ....[1]....
        /*0058*/ 	.word	0x05000005


	//   ....[2]....
        /*005c*/ 	.word	0x05000005


	//   ....[3]....
        /*0060*/ 	.word	0x05000005


	//   ....[4]....
        /*0064*/ 	.word	0x05000005


	//   ....[5]....
        /*0068*/ 	.word	0x05000009


	//----- nvinfo : EIATTR_COOP_GROUP_INSTR_OFFSETS
	.align		4
.L_335:
        /*006c*/ 	.byte	0x04, 0x28
        /*006e*/ 	.short	(.L_337 - .L_336)


	//   ....[0]....
.L_336:
        /*0070*/ 	.word	0x00000320


	//   ....[1]....
        /*0074*/ 	.word	0x00000350


	//   ....[2]....
        /*0078*/ 	.word	0x00000370


	//   ....[3]....
        /*007c*/ 	.word	0x00000390


	//   ....[4]....
        /*0080*/ 	.word	0x000003b0


	//   ....[5]....
        /*0084*/ 	.word	0x00000410


	//----- nvinfo : EIATTR_EXIT_INSTR_OFFSETS
	.align		4
.L_337:
        /*0088*/ 	.byte	0x04, 0x1c
        /*008a*/ 	.short	(.L_339 - .L_338)


	//   ....[0]....
.L_338:
        /*008c*/ 	.word	0x00000450


	//   ....[1]....
        /*0090*/ 	.word	0x000004a0


	//----- nvinfo : EIATTR_MAX_THREADS
	.align		4
.L_339:
        /*0094*/ 	.byte	0x04, 0x05
        /*0096*/ 	.short	(.L_341 - .L_340)
.L_340:
        /*0098*/ 	.word	0x00000040
        /*009c*/ 	.word	0x00000001
        /*00a0*/ 	.word	0x00000001
.L_341:


//--------------------- .nv.info.tvmgen_default_fused_reshape_add_1_kernel --------------------------
	.section	.nv.info.tvmgen_default_fused_reshape_add_1_kernel,"",@"SHT_CUDA_INFO"
	.sectionflags	@""
	.align	4


	//----- nvinfo : EIATTR_CUDA_API_VERSION
	.align		4
        /*0000*/ 	.byte	0x04, 0x37
        /*0002*/ 	.short	(.L_343 - .L_342)
.L_342:
        /*0004*/ 	.word	0x0000007e


	//----- nvinfo : EIATTR_SW2861232_WAR
	.align		4
.L_343:
        /*0008*/ 	.byte	0x01, 0x35
	.zero		2


	//----- nvinfo : EIATTR_PARAM_CBANK
	.align		4
        /*000c*/ 	.byte	0x04, 0x0a
        /*000e*/ 	.short	(.L_345 - .L_344)
	.align		4
.L_344:
        /*0010*/ 	.word	index@(.nv.constant0.tvmgen_default_fused_reshape_add_1_kernel)
        /*0014*/ 	.short	0x0160
        /*0016*/ 	.short	0x0018


	//----- nvinfo : EIATTR_CBANK_PARAM_SIZE
	.align		4
.L_345:
        /*0018*/ 	.byte	0x03, 0x19
        /*001a*/ 	.short	0x0018


	//----- nvinfo : EIATTR_KPARAM_INFO
	.align		4
        /*001c*/ 	.byte	0x04, 0x17
        /*001e*/ 	.short	(.L_347 - .L_346)
.L_346:
        /*0020*/ 	.word	0x00000000
        /*0024*/ 	.short	0x0002
        /*0026*/ 	.short	0x0010
        /*0028*/ 	.byte	0x00, 0xf0, 0x21, 0x00


	//----- nvinfo : EIATTR_KPARAM_INFO
	.align		4
.L_347:
        /*002c*/ 	.byte	0x04, 0x17
        /*002e*/ 	.short	(.L_349 - .L_348)
.L_348:
        /*0030*/ 	.word	0x00000000
        /*0034*/ 	.short	0x0001
        /*0036*/ 	.short	0x0008
        /*0038*/ 	.byte	0x00, 0xf0, 0x21, 0x00


	//----- nvinfo : EIATTR_KPARAM_INFO
	.align		4
.L_349:
        /*003c*/ 	.byte	0x04, 0x17
        /*003e*/ 	.short	(.L_351 - .L_350)
.L_350:
        /*0040*/ 	.word	0x00000000
        /*0044*/ 	.short	0x0000
        /*0046*/ 	.short	0x0000
        /*0048*/ 	.byte	0x00, 0xf0, 0x21, 0x00


	//----- nvinfo : EIATTR_MAXREG_COUNT
	.align		4
.L_351:
        /*004c*/ 	.byte	0x03, 0x1b
        /*004e*/ 	.short	0x0040


	//----- nvinfo : EIATTR_EXIT_INSTR_OFFSETS
	.align		4
        /*0050*/ 	.byte	0x04, 0x1c
        /*0052*/ 	.short	(.L_353 - .L_352)


	//   ....[0]....
.L_352:
        /*0054*/ 	.word	0x00000d80


	//   ....[1]....
        /*0058*/ 	.word	0x00000e80


	//----- nvinfo : EIATTR_MAX_THREADS
	.align		4
.L_353:
        /*005c*/ 	.byte	0x04, 0x05
        /*005e*/ 	.short	(.L_355 - .L_354)
.L_354:
        /*0060*/ 	.word	0x00000400
        /*0064*/ 	.word	0x00000001
        /*0068*/ 	.word	0x00000001
.L_355:


//--------------------- .nv.info.tvmgen_default_fused_nn_softmax_kernel_2 --------------------------
	.section	.nv.info.tvmgen_default_fused_nn_softmax_kernel_2,"",@"SHT_CUDA_INFO"
	.sectionflags	@""
	.align	4


	//----- nvinfo : EIATTR_CUDA_API_VERSION
	.align		4
        /*0000*/ 	.byte	0x04, 0x37
        /*0002*/ 	.short	(.L_357 - .L_356)
.L_356:
        /*0004*/ 	.word	0x0000007e


	//----- nvinfo : EIATTR_SW2861232_WAR
	.align		4
.L_357:
        /*0008*/ 	.byte	0x01, 0x35
	.zero		2


	//----- nvinfo : EIATTR_PARAM_CBANK
	.align		4
        /*000c*/ 	.byte	0x04, 0x0a
        /*000e*/ 	.short	(.L_359 - .L_358)
	.align		4
.L_358:
        /*0010*/ 	.word	index@(.nv.constant0.tvmgen_default_fused_nn_softmax_kernel_2)
        /*0014*/ 	.short	0x0160
        /*0016*/ 	.short	0x0010


	//----- nvinfo : EIATTR_CBANK_PARAM_SIZE
	.align		4
.L_359:
        /*0018*/ 	.byte	0x03, 0x19
        /*001a*/ 	.short	0x0010


	//----- nvinfo : EIATTR_KPARAM_INFO
	.align		4
        /*001c*/ 	.byte	0x04, 0x17
        /*001e*/ 	.short	(.L_361 - .L_360)
.L_360:
        /*0020*/ 	.word	0x00000000
        /*0024*/ 	.short	0x0001
        /*0026*/ 	.short	0x0008
        /*0028*/ 	.byte	0x00, 0xf0, 0x21, 0x00


	//----- nvinfo : EIATTR_KPARAM_INFO
	.align		4
.L_361:
        /*002c*/ 	.byte	0x04, 0x17
        /*002e*/ 	.short	(.L_363 - .L_362)
.L_362:
        /*0030*/ 	.word	0x00000000
        /*0034*/ 	.short	0x0000
        /*0036*/ 	.short	0x0000
        /*0038*/ 	.byte	0x00, 0xf0, 0x21, 0x00


	//----- nvinfo : EIATTR_MAXREG_COUNT
	.align		4
.L_363:
        /*003c*/ 	.byte	0x03, 0x1b
        /*003e*/ 	.short	0x0040


	//----- nvinfo : EIATTR_EXIT_INSTR_OFFSETS
	.align		4
        /*0040*/ 	.byte	0x04, 0x1c
        /*0042*/ 	.short	(.L_365 - .L_364)


	//   ....[0]....
.L_364:
        /*0044*/ 	.word	0x000010b0


	//   ....[1]....
        /*0048*/ 	.word	0x000012e0


	//----- nvinfo : EIATTR_MAX_THREADS
	.align		4
.L_365:
        /*004c*/ 	.byte	0x04, 0x05
        /*004e*/ 	.short	(.L_367 - .L_366)
.L_366:
        /*0050*/ 	.word	0x00000400
        /*0054*/ 	.word	0x00000001
        /*0058*/ 	.word	0x00000001


	//----- nvinfo : EIATTR_CRS_STACK_SIZE
	.align		4
.L_367:
        /*005c*/ 	.byte	0x04, 0x1e
        /*005e*/ 	.short	(.L_369 - .L_368)
.L_368:
        /*0060*/ 	.word	0x00000000
.L_369:


//--------------------- .nv.info.tvmgen_default_fused_variance_kernel --------------------------
	.section	.nv.info.tvmgen_default_fused_variance_kernel,"",@"SHT_CUDA_INFO"
	.sectionflags	@""
	.align	4


	//----- nvinfo : EIATTR_CUDA_API_VERSION
	.align		4
        /*0000*/ 	.byte	0x04, 0x37
        /*0002*/ 	.short	(.L_371 - .L_370)
.L_370:
        /*0004*/ 	.word	0x0000007e


	//----- nvinfo : EIATTR_SW2861232_WAR
	.align		4
.L_371:
        /*0008*/ 	.byte	0x01, 0x35
	.zero		2


	//----- nvinfo : EIATTR_PARAM_CBANK
	.align		4
        /*000c*/ 	.byte	0x04, 0x0a
        /*000e*/ 	.short	(.L_373 - .L_372)
	.align		4
.L_372:
        /*0010*/ 	.word	index@(.nv.constant0.tvmgen_default_fused_variance_kernel)
        /*0014*/ 	.short	0x0160
        /*0016*/ 	.short	0x0018


	//----- nvinfo : EIATTR_CBANK_PARAM_SIZE
	.align		4
.L_373:
        /*0018*/ 	.byte	0x03, 0x19
        /*001a*/ 	.short	0x0018


	//----- nvinfo : EIATTR_KPARAM_INFO
	.align		4
        /*001c*/ 	.byte	0x04, 0x17
        /*001e*/ 	.short	(.L_375 - .L_374)
.L_374:
        /*0020*/ 	.word	0x00000000
        /*0024*/ 	.short	0x0002
        /*0026*/ 	.short	0x0010
        /*0028*/ 	.byte	0x00, 0xf0, 0x21, 0x00


	//----- nvinfo : EIATTR_KPARAM_INFO
	.align		4
.L_375:
        /*002c*/ 	.byte	0x04, 0x17
        /*002e*/ 	.short	(.L_377 - .L_376)
.L_376:
        /*0030*/ 	.word	0x00000000
        /*0034*/ 	.short	0x0001
        /*0036*/ 	.short	0x0008
        /*0038*/ 	.byte	0x00, 0xf0, 0x21, 0x00


	//----- nvinfo : EIATTR_KPARAM_INFO
	.align		4
.L_377:
        /*003c*/ 	.byte	0x04, 0x17
        /*003e*/ 	.short	(.L_379 - .L_378)
.L_378:
        /*0040*/ 	.word	0x00000000
        /*0044*/ 	.short	0x0000
        /*0046*/ 	.short	0x0000
        /*0048*/ 	.byte	0x00, 0xf0, 0x21, 0x00


	//----- nvinfo : EIATTR_MAXREG_COUNT
	.align		4
.L_379:
        /*004c*/ 	.byte	0x03, 0x1b
        /*004e*/ 	.short	0x0040


	//----- nvinfo : EIATTR_COOP_GROUP_MASK_REGIDS
	.align		4
        /*0050*/ 	.byte	0x04, 0x29
        /*0052*/ 	.short	(.L_381 - .L_380)


	//   ....[0]....
.L_380:
        /*0054*/ 	.word	0x05000005


	//   ....[1]....
        /*0058*/ 	.word	0x05000005


	//   ....[2]....
        /*005c*/ 	.word	0x05000005


	//   ....[3]....
        /*0060*/ 	.word	0x05000005


	//   ....[4]....
        /*0064*/ 	.word	0x05000005


	//   ....[5]....
        /*0068*/ 	.word	0x05000005


	//----- nvinfo : EIATTR_COOP_GROUP_INSTR_OFFSETS
	.align		4
.L_381:
        /*006c*/ 	.byte	0x04, 0x28
        /*006e*/ 	.short	(.L_383 - .L_382)


	//   ....[0]....
.L_382:
        /*0070*/ 	.word	0x00000570


	//   ....[1]....
        /*0074*/ 	.word	0x00000590


	//   ....[2]....
        /*0078*/ 	.word	0x000005b0


	//   ....[3]....
        /*007c*/ 	.word	0x000005d0


	//   ....[4]....
        /*0080*/ 	.word	0x000005f0


	//   ....[5]....
        /*0084*/ 	.word	0x00000610


	//----- nvinfo : EIATTR_EXIT_INSTR_OFFSETS
	.align		4
.L_383:
        /*0088*/ 	.byte	0x04, 0x1c
        /*008a*/ 	.short	(.L_385 - .L_384)


	//   ....[0]....
.L_384:
        /*008c*/ 	.word	0x00000620


	//   ....[1]....
        /*0090*/ 	.word	0x00000670


	//----- nvinfo : EIATTR_MAX_THREADS
	.align		4
.L_385:
        /*0094*/ 	.byte	0x04, 0x05
        /*0096*/ 	.short	(.L_387 - .L_386)
.L_386:
        /*0098*/ 	.word	0x00000400
        /*009c*/ 	.word	0x00000001
        /*00a0*/ 	.word	0x00000001
.L_387:


//--------------------- .nv.info.tvmgen_default_fused_reshape_add_kernel --------------------------
	.section	.nv.info.tvmgen_default_fused_reshape_add_kernel,"",@"SHT_CUDA_INFO"
	.sectionflags	@""
	.align	4


	//----- nvinfo : EIATTR_CUDA_API_VERSION
	.align		4
        /*0000*/ 	.byte	0x04, 0x37
        /*0002*/ 	.short	(.L_389 - .L_388)
.L_388:
        /*0004*/ 	.word	0x0000007e


	//----- nvinfo : EIATTR_SW2861232_WAR
	.align		4
.L_389:
        /*0008*/ 	.byte	0x01, 0x35
	.zero		2


	//----- nvinfo : EIATTR_PARAM_CBANK
	.align		4
        /*000c*/ 	.byte	0x04, 0x0a
        /*000e*/ 	.short	(.L_391 - .L_390)
	.align		4
.L_390:
        /*0010*/ 	.word	index@(.nv.constant0.tvmgen_default_fused_reshape_add_kernel)
        /*0014*/ 	.short	0x0160
        /*0016*/ 	.short	0x0018


	//----- nvinfo : EIATTR_CBANK_PARAM_SIZE
	.align		4
.L_391:
        /*0018*/ 	.byte	0x03, 0x19
        /*001a*/ 	.short	0x0018


	//----- nvinfo : EIATTR_KPARAM_INFO
	.align		4
        /*001c*/ 	.byte	0x04, 0x17
        /*001e*/ 	.short	(.L_393 - .L_392)
.L_392:
        /*0020*/ 	.word	0x00000000
        /*0024*/ 	.short	0x0002
        /*0026*/ 	.short	0x0010
        /*0028*/ 	.byte	0x00, 0xf0, 0x21, 0x00


	//----- nvinfo : EIATTR_KPARAM_INFO
	.align		4
.L_393:
        /*002c*/ 	.byte	0x04, 0x17
        /*002e*/ 	.short	(.L_395 - .L_394)
.L_394:
        /*0030*/ 	.word	0x00000000
        /*0034*/ 	.short	0x0001
        /*0036*/ 	.short	0x0008
        /*0038*/ 	.byte	0x00, 0xf0, 0x21, 0x00


	//----- nvinfo : EIATTR_KPARAM_INFO
	.align		4
.L_395:
        /*003c*/ 	.byte	0x04, 0x17
        /*003e*/ 	.short	(.L_397 - .L_396)
.L_396:
        /*0040*/ 	.word	0x00000000
        /*0044*/ 	.short	0x0000
        /*0046*/ 	.short	0x0000
        /*0048*/ 	.byte	0x00, 0xf0, 0x21, 0x00


	//----- nvinfo : EIATTR_MAXREG_COUNT
	.align		4
.L_397:
        /*004c*/ 	.byte	0x03, 0x1b
        /*004e*/ 	.short	0x0040


	//----- nvinfo : EIATTR_EXIT_INSTR_OFFSETS
	.align		4
        /*0050*/ 	.byte	0x04, 0x1c
        /*0052*/ 	.short	(.L_399 - .L_398)


	//   ....[0]....
.L_398:
        /*0054*/ 	.word	0x00000100


	//----- nvinfo : EIATTR_MAX_THREADS
	.align		4
.L_399:
        /*0058*/ 	.byte	0x04, 0x05
        /*005a*/ 	.short	(.L_401 - .L_400)
.L_400:
        /*005c*/ 	.word	0x00000400
        /*0060*/ 	.word	0x00000001
        /*0064*/ 	.word	0x00000001
.L_401:


//--------------------- .nv.info.tvmgen_default_fused_reshape_add_divide_erf_add_multiply_multiply_reshape_kernel --------------------------
	.section	.nv.info.tvmgen_default_fused_reshape_add_divide_erf_add_multiply_multiply_reshape_kernel,"",@"SHT_CUDA_INFO"
	.sectionflags	@""
	.align	4


	//----- nvinfo : EIATTR_CUDA_API_VERSION
	.align		4
        /*0000*/ 	.byte	0x04, 0x37
        /*0002*/ 	.short	(.L_403 - .L_402)
.L_402:
        /*0004*/ 	.word	0x0000007e


	//----- nvinfo : EIATTR_SW2861232_WAR
	.align		4
.L_403:
        /*0008*/ 	.byte	0x01, 0x35
	.zero		2


	//----- nvinfo : EIATTR_PARAM_CBANK
	.align		4
        /*000c*/ 	.byte	0x04, 0x0a
        /*000e*/ 	.short	(.L_405 - .L_404)
	.align		4
.L_404:
        /*0010*/ 	.word	index@(.nv.constant0.tvmgen_default_fused_reshape_add_divide_erf_add_multiply_multiply_reshape_kernel)
        /*0014*/ 	.short	0x0160
        /*0016*/ 	.short	0x0018


	//----- nvinfo : EIATTR_CBANK_PARAM_SIZE
	.align		4
.L_405:
        /*0018*/ 	.byte	0x03, 0x19
        /*001a*/ 	.short	0x0018


	//----- nvinfo : EIATTR_KPARAM_INFO
	.align		4
        /*001c*/ 	.byte	0x04, 0x17
        /*001e*/ 	.short	(.L_407 - .L_406)
.L_406:
        /*0020*/ 	.word	0x00000000
        /*0024*/ 	.short	0x0002
        /*0026*/ 	.short	0x0010
        /*0028*/ 	.byte	0x00, 0xf0, 0x21, 0x00


	//----- nvinfo : EIATTR_KPARAM_INFO
	.align		4
.L_407:
        /*002c*/ 	.byte	0x04, 0x17
        /*002e*/ 	.short	(.L_409 - .L_408)
.L_408:
        /*0030*/ 	.word	0x00000000
        /*0034*/ 	.short	0x0001
        /*0036*/ 	.short	0x0008
        /*0038*/ 	.byte	0x00, 0xf0, 0x21, 0x00


	//----- nvinfo : EIATTR_KPARAM_INFO
	.align		4
.L_409:
        /*003c*/ 	.byte	0x04, 0x17
        /*003e*/ 	.short	(.L_411 - .L_410)
.L_410:
        /*0040*/ 	.word	0x00000000
        /*0044*/ 	.short	0x0000
        /*0046*/ 	.short	0x0000
        /*0048*/ 	.byte	0x00, 0xf0, 0x21, 0x00


	//----- nvinfo : EIATTR_MAXREG_COUNT
	.align		4
.L_411:
        /*004c*/ 	.byte	0x03, 0x1b
        /*004e*/ 	.short	0x0040


	//----- nvinfo : EIATTR_EXIT_INSTR_OFFSETS
	.align		4
        /*0050*/ 	.byte	0x04, 0x1c
        /*0052*/ 	.short	(.L_413 - .L_412)


	//   ....[0]....
.L_412:
        /*0054*/ 	.word	0x00000350


	//   ....[1]....
        /*0058*/ 	.word	0x00000620


	//----- nvinfo : EIATTR_MAX_THREADS
	.align		4
.L_413:
        /*005c*/ 	.byte	0x04, 0x05
        /*005e*/ 	.short	(.L_415 - .L_414)
.L_414:
        /*0060*/ 	.word	0x00000400
        /*0064*/ 	.word	0x00000001
        /*0068*/ 	.word	0x00000001
.L_415:


//--------------------- .nv.info.tvmgen_default_fused_reshape_add_reshape_transpose_reshape_transpose_kernel --------------------------
	.section	.nv.info.tvmgen_default_fused_reshape_add_reshape_transpose_reshape_transpose_kernel,"",@"SHT_CUDA_INFO"
	.sectionflags	@""
	.align	4


	//----- nvinfo : EIATTR_CUDA_API_VERSION
	.align		4
        /*0000*/ 	.byte	0x04, 0x37
        /*0002*/ 	.short	(.L_417 - .L_416)
.L_416:
        /*0004*/ 	.word	0x0000007e


	//----- nvinfo : EIATTR_SW2861232_WAR
	.align		4
.L_417:
        /*0008*/ 	.byte	0x01, 0x35
	.zero		2


	//----- nvinfo : EIATTR_PARAM_CBANK
	.align		4
        /*000c*/ 	.byte	0x04, 0x0a
        /*000e*/ 	.short	(.L_419 - .L_418)
	.align		4
.L_418:
        /*0010*/ 	.word	index@(.nv.constant0.tvmgen_default_fused_reshape_add_reshape_transpose_reshape_transpose_kernel)
        /*0014*/ 	.short	0x0160
        /*0016*/ 	.short	0x0018


	//----- nvinfo : EIATTR_CBANK_PARAM_SIZE
	.align		4
.L_419:
        /*0018*/ 	.byte	0x03, 0x19
        /*001a*/ 	.short	0x0018


	//----- nvinfo : EIATTR_KPARAM_INFO
	.align		4
        /*001c*/ 	.byte	0x04, 0x17
        /*001e*/ 	.short	(.L_421 - .L_420)
.L_420:
        /*0020*/ 	.word	0x00000000
        /*0024*/ 	.short	0x0002
        /*0026*/ 	.short	0x0010
        /*0028*/ 	.byte	0x00, 0xf0, 0x21, 0x00


	//----- nvinfo : EIATTR_KPARAM_INFO
	.align		4
.L_421:
        /*002c*/ 	.byte	0x04, 0x17
        /*002e*/ 	.short	(.L_423 - .L_422)
.L_422:
        /*0030*/ 	.word	0x00000000
        /*0034*/ 	.short	0x0001
        /*0036*/ 	.short	0x0008
        /*0038*/ 	.byte	0x00, 0xf0, 0x21, 0x00


	//----- nvinfo : EIATTR_KPARAM_INFO
	.align		4
.L_423:
        /*003c*/ 	.byte	0x04, 0x17
        /*003e*/ 	.short	(.L_425 - .L_424)
.L_424:
        /*0040*/ 	.word	0x00000000
        /*0044*/ 	.short	0x0000
        /*0046*/ 	.short	0x0000
        /*0048*/ 	.byte	0x00, 0xf0, 0x21, 0x00


	//----- nvinfo : EIATTR_MAXREG_COUNT
	.align		4
.L_425:
        /*004c*/ 	.byte	0x03, 0x1b
        /*004e*/ 	.short	0x0040


	//----- nvinfo : EIATTR_EXIT_INSTR_OFFSETS
	.align		4
        /*0050*/ 	.byte	0x04, 0x1c
        /*0052*/ 	.short	(.L_427 - .L_426)


	//   ....[0]....
.L_426:
        /*0054*/ 	.word	0x00000110


	//----- nvinfo : EIATTR_MAX_THREADS
	.align		4
.L_427:
        /*0058*/ 	.byte	0x04, 0x05
        /*005a*/ 	.short	(.L_429 - .L_428)
.L_428:
        /*005c*/ 	.word	0x00000400
        /*0060*/ 	.word	0x00000001
        /*0064*/ 	.word	0x00000001
.L_429:


//--------------------- .nv.info.tvmgen_default_fused_reshape_add_divide_erf_add_multiply_multiply_kernel --------------------------
	.section	.nv.info.tvmgen_default_fused_reshape_add_divide_erf_add_multiply_multiply_kernel,"",@"SHT_CUDA_INFO"
	.sectionflags	@""
	.align	4


	//----- nvinfo : EIATTR_CUDA_API_VERSION
	.align		4
        /*0000*/ 	.byte	0x04, 0x37
        /*0002*/ 	.short	(.L_431 - .L_430)
.L_430:
        /*0004*/ 	.word	0x0000007e


	//----- nvinfo : EIATTR_SW2861232_WAR
	.align		4
.L_431:
        /*0008*/ 	.byte	0x01, 0x35
	.zero		2


	//----- nvinfo : EIATTR_PARAM_CBANK
	.align		4
        /*000c*/ 	.byte	0x04, 0x0a
        /*000e*/ 	.short	(.L_433 - .L_432)
	.align		4
.L_432:
        /*0010*/ 	.word	index@(.nv.constant0.tvmgen_default_fused_reshape_add_divide_erf_add_multiply_multiply_kernel)
        /*0014*/ 	.short	0x0160
        /*0016*/ 	.short	0x0018


	//----- nvinfo : EIATTR_CBANK_PARAM_SIZE
	.align		4
.L_433:
        /*0018*/ 	.byte	0x03, 0x19
        /*001a*/ 	.short	0x0018


	//----- nvinfo : EIATTR_KPARAM_INFO
	.align		4
        /*001c*/ 	.byte	0x04, 0x17
        /*001e*/ 	.short	(.L_435 - .L_434)
.L_434:
        /*0020*/ 	.word	0x00000000
        /*0024*/ 	.short	0x0002
        /*0026*/ 	.short	0x0010
        /*0028*/ 	.byte	0x00, 0xf0, 0x21, 0x00


	//----- nvinfo : EIATTR_KPARAM_INFO
	.align		4
.L_435:
        /*002c*/ 	.byte	0x04, 0x17
        /*002e*/ 	.short	(.L_437 - .L_436)
.L_436:
        /*0030*/ 	.word	0x00000000
        /*0034*/ 	.short	0x0001
        /*0036*/ 	.short	0x0008
        /*0038*/ 	.byte	0x00, 0xf0, 0x21, 0x00


	//----- nvinfo : EIATTR_KPARAM_INFO
	.align		4
.L_437:
        /*003c*/ 	.byte	0x04, 0x17
        /*003e*/ 	.short	(.L_439 - .L_438)
.L_438:
        /*0040*/ 	.word	0x00000000
        /*0044*/ 	.short	0x0000
        /*0046*/ 	.short	0x0000
        /*0048*/ 	.byte	0x00, 0xf0, 0x21, 0x00


	//----- nvinfo : EIATTR_MAXREG_COUNT
	.align		4
.L_439:
        /*004c*/ 	.byte	0x03, 0x1b
        /*004e*/ 	.short	0x0040


	//----- nvinfo : EIATTR_EXIT_INSTR_OFFSETS
	.align		4
        /*0050*/ 	.byte	0x04, 0x1c
        /*0052*/ 	.short	(.L_441 - .L_440)


	//   ....[0]....
.L_440:
        /*0054*/ 	.word	0x00000360


	//----- nvinfo : EIATTR_MAX_THREADS
	.align		4
.L_441:
        /*0058*/ 	.byte	0x04, 0x05
        /*005a*/ 	.short	(.L_443 - .L_442)
.L_442:
        /*005c*/ 	.word	0x00000400
        /*0060*/ 	.word	0x00000001
        /*0064*/ 	.word	0x00000001
.L_443:


//--------------------- .nv.info.tvmgen_default_fused_reshape_kernel --------------------------
	.section	.nv.info.tvmgen_default_fused_reshape_kernel,"",@"SHT_CUDA_INFO"
	.sectionflags	@""
	.align	4


	//----- nvinfo : EIATTR_CUDA_API_VERSION
	.align		4
        /*0000*/ 	.byte	0x04, 0x37
        /*0002*/ 	.short	(.L_445 - .L_444)
.L_444:
        /*0004*/ 	.word	0x0000007e


	//----- nvinfo : EIATTR_SW2861232_WAR
	.align		4
.L_445:
        /*0008*/ 	.byte	0x01, 0x35
	.zero		2


	//----- nvinfo : EIATTR_PARAM_CBANK
	.align		4
        /*000c*/ 	.byte	0x04, 0x0a
        /*000e*/ 	.short	(.L_447 - .L_446)
	.align		4
.L_446:
        /*0010*/ 	.word	index@(.nv.constant0.tvmgen_default_fused_reshape_kernel)
        /*0014*/ 	.short	0x0160
        /*0016*/ 	.short	0x0010


	//----- nvinfo : EIATTR_CBANK_PARAM_SIZE
	.align		4
.L_447:
        /*0018*/ 	.byte	0x03, 0x19
        /*001a*/ 	.short	0x0010


	//----- nvinfo : EIATTR_KPARAM_INFO
	.align		4
        /*001c*/ 	.byte	0x04, 0x17
        /*001e*/ 	.short	(.L_449 - .L_448)
.L_448:
        /*0020*/ 	.word	0x00000000
        /*0024*/ 	.short	0x0001
        /*0026*/ 	.short	0x0008
        /*0028*/ 	.byte	0x00, 0xf0, 0x21, 0x00


	//----- nvinfo : EIATTR_KPARAM_INFO
	.align		4
.L_449:
        /*002c*/ 	.byte	0x04, 0x17
        /*002e*/ 	.short	(.L_451 - .L_450)
.L_450:
        /*0030*/ 	.word	0x00000000
        /*0034*/ 	.short	0x0000
        /*0036*/ 	.short	0x0000
        /*0038*/ 	.byte	0x00, 0xf0, 0x21, 0x00


	//----- nvinfo : EIATTR_MAXREG_COUNT
	.align		4
.L_451:
        /*003c*/ 	.byte	0x03, 0x1b
        /*003e*/ 	.short	0x0040


	//----- nvinfo : EIATTR_EXIT_INSTR_OFFSETS
	.align		4
        /*0040*/ 	.byte	0x04, 0x1c
        /*0042*/ 	.short	(.L_453 - .L_452)


	//   ....[0]....
.L_452:
        /*0044*/ 	.word	0x00000140


	//----- nvinfo : EIATTR_MAX_THREADS
	.align		4
.L_453:
        /*0048*/ 	.byte	0x04, 0x05
        /*004a*/ 	.short	(.L_455 - .L_454)
.L_454:
        /*004c*/ 	.word	0x00000400
        /*0050*/ 	.word	0x00000001
        /*0054*/ 	.word	0x00000001
.L_455:


//--------------------- .nv.info.tvmgen_default_fused_reshape_1_kernel --------------------------
	.section	.nv.info.tvmgen_default_fused_reshape_1_kernel,"",@"SHT_CUDA_INFO"
	.sectionflags	@""
	.align	4


	//----- nvinfo : EIATTR_CUDA_API_VERSION
	.align		4
        /*0000*/ 	.byte	0x04, 0x37
        /*0002*/ 	.short	(.L_457 - .L_456)
.L_456:
        /*0004*/ 	.word	0x0000007e


	//----- nvinfo : EIATTR_SW2861232_WAR
	.align		4
.L_457:
        /*0008*/ 	.byte	0x01, 0x35
	.zero		2


	//----- nvinfo : EIATTR_PARAM_CBANK
	.align		4
        /*000c*/ 	.byte	0x04, 0x0a
        /*000e*/ 	.short	(.L_459 - .L_458)
	.align		4
.L_458:
        /*0010*/ 	.word	index@(.nv.constant0.tvmgen_default_fused_reshape_1_kernel)
        /*0014*/ 	.short	0x0160
        /*0016*/ 	.short	0x0010


	//----- nvinfo : EIATTR_CBANK_PARAM_SIZE
	.align		4
.L_459:
        /*0018*/ 	.byte	0x03, 0x19
        /*001a*/ 	.short	0x0010


	//----- nvinfo : EIATTR_KPARAM_INFO
	.align		4
        /*001c*/ 	.byte	0x04, 0x17
        /*001e*/ 	.short	(.L_461 - .L_460)
.L_460:
        /*0020*/ 	.word	0x00000000
        /*0024*/ 	.short	0x0001
        /*0026*/ 	.short	0x0008
        /*0028*/ 	.byte	0x00, 0xf0, 0x21, 0x00


	//----- nvinfo : EIATTR_KPARAM_INFO
	.align		4
.L_461:
        /*002c*/ 	.byte	0x04, 0x17
        /*002e*/ 	.short	(.L_463 - .L_462)
.L_462:
        /*0030*/ 	.word	0x00000000
        /*0034*/ 	.short	0x0000
        /*0036*/ 	.short	0x0000
        /*0038*/ 	.byte	0x00, 0xf0, 0x21, 0x00


	//----- nvinfo : EIATTR_MAXREG_COUNT
	.align		4
.L_463:
        /*003c*/ 	.byte	0x03, 0x1b
        /*003e*/ 	.short	0x0040


	//----- nvinfo : EIATTR_EXIT_INSTR_OFFSETS
	.align		4
        /*0040*/ 	.byte	0x04, 0x1c
        /*0042*/ 	.short	(.L_465 - .L_464)


	//   ....[0]....
.L_464:
        /*0044*/ 	.word	0x000000a0


	//----- nvinfo : EIATTR_MAX_THREADS
	.align		4
.L_465:
        /*0048*/ 	.byte	0x04, 0x05
        /*004a*/ 	.short	(.L_467 - .L_466)
.L_466:
        /*004c*/ 	.word	0x00000400
        /*0050*/ 	.word	0x00000001
        /*0054*/ 	.word	0x00000001
.L_467:


//--------------------- .nv.info.tvmgen_default_fused_nn_softmax_kernel --------------------------
	.section	.nv.info.tvmgen_default_fused_nn_softmax_kernel,"",@"SHT_CUDA_INFO"
	.sectionflags	@""
	.align	4


	//----- nvinfo : EIATTR_CUDA_API_VERSION
	.align		4
        /*0000*/ 	.byte	0x04, 0x37
        /*0002*/ 	.short	(.L_469 - .L_468)
.L_468:
        /*0004*/ 	.word	0x0000007e


	//----- nvinfo : EIATTR_SW2861232_WAR
	.align		4
.L_469:
        /*0008*/ 	.byte	0x01, 0x35
	.zero		2


	//----- nvinfo : EIATTR_PARAM_CBANK
	.align		4
        /*000c*/ 	.byte	0x04, 0x0a
        /*000e*/ 	.short	(.L_471 - .L_470)
	.align		4
.L_470:
        /*0010*/ 	.word	index@(.nv.constant0.tvmgen_default_fused_nn_softmax_kernel)
        /*0014*/ 	.short	0x0160
        /*0016*/ 	.short	0x0010


	//----- nvinfo : EIATTR_CBANK_PARAM_SIZE
	.align		4
.L_471:
        /*0018*/ 	.byte	0x03, 0x19
        /*001a*/ 	.short	0x0010


	//----- nvinfo : EIATTR_KPARAM_INFO
	.align		4
        /*001c*/ 	.byte	0x04, 0x17
        /*001e*/ 	.short	(.L_473 - .L_472)
.L_472:
        /*0020*/ 	.word	0x00000000
        /*0024*/ 	.short	0x0001
        /*0026*/ 	.short	0x0008
        /*0028*/ 	.byte	0x00, 0xf0, 0x21, 0x00


	//----- nvinfo : EIATTR_KPARAM_INFO
	.align		4
.L_473:
        /*002c*/ 	.byte	0x04, 0x17
        /*002e*/ 	.short	(.L_475 - .L_474)
.L_474:
        /*0030*/ 	.word	0x00000000
        /*0034*/ 	.short	0x0000
        /*0036*/ 	.short	0x0000
        /*0038*/ 	.byte	0x00, 0xf0, 0x21, 0x00


	//----- nvinfo : EIATTR_MAXREG_COUNT
	.align		4
.L_475:
        /*003c*/ 	.byte	0x03, 0x1b
        /*003e*/ 	.short	0x0040


	//----- nvinfo : EIATTR_EXIT_INSTR_OFFSETS
	.align		4
        /*0040*/ 	.byte	0x04, 0x1c
        /*0042*/ 	.short	(.L_477 - .L_476)


	//   ....[0]....
.L_476:
        /*0044*/ 	.word	0x000010c0


	//   ....[1]....
        /*0048*/ 	.word	0x000012f0


	//----- nvinfo : EIATTR_MAX_THREADS
	.align		4
.L_477:
        /*004c*/ 	.byte	0x04, 0x05
        /*004e*/ 	.short	(.L_479 - .L_478)
.L_478:
        /*0050*/ 	.word	0x00000400
        /*0054*/ 	.word	0x00000001
        /*0058*/ 	.word	0x00000001


	//----- nvinfo : EIATTR_CRS_STACK_SIZE
	.align		4
.L_479:
        /*005c*/ 	.byte	0x04, 0x1e
        /*005e*/ 	.short	(.L_481 - .L_480)
.L_480:
        /*0060*/ 	.word	0x00000000
.L_481:


//--------------------- .nv.info.tvmgen_default_fused_nn_softmax_kernel_3 --------------------------
	.section	.nv.info.tvmgen_default_fused_nn_softmax_kernel_3,"",@"SHT_CUDA_INFO"
	.sectionflags	@""
	.align	4


	//----- nvinfo : EIATTR_CUDA_API_VERSION
	.align		4
        /*0000*/ 	.byte	0x04, 0x37
        /*0002*/ 	.short	(.L_483 - .L_482)
.L_482:
        /*0004*/ 	.word	0x0000007e


	//----- nvinfo : EIATTR_SW2861232_WAR
	.align		4
.L_483:
        /*0008*/ 	.byte	0x01, 0x35
	.zero		2


	//----- nvinfo : EIATTR_PARAM_CBANK
	.align		4
        /*000c*/ 	.byte	0x04, 0x0a
        /*000e*/ 	.short	(.L_485 - .L_484)
	.align		4
.L_484:
        /*0010*/ 	.word	index@(.nv.constant0.tvmgen_default_fused_nn_softmax_kernel_3)
        /*0014*/ 	.short	0x0160
        /*0016*/ 	.short	0x0018


	//----- nvinfo : EIATTR_CBANK_PARAM_SIZE
	.align		4
.L_485:
        /*0018*/ 	.byte	0x03, 0x19
        /*001a*/ 	.short	0x0018


	//----- nvinfo : EIATTR_KPARAM_INFO
	.align		4
        /*001c*/ 	.byte	0x04, 0x17
        /*001e*/ 	.short	(.L_487 - .L_486)
.L_486:
        /*0020*/ 	.word	0x00000000
        /*0024*/ 	.short	0x0002
        /*0026*/ 	.short	0x0010
        /*0028*/ 	.byte	0x00, 0xf0, 0x21, 0x00


	//----- nvinfo : EIATTR_KPARAM_INFO
	.align		4
.L_487:
        /*002c*/ 	.byte	0x04, 0x17
        /*002e*/ 	.short	(.L_489 - .L_488)
.L_488:
        /*0030*/ 	.word	0x00000000
        /*0034*/ 	.short	0x0001
        /*0036*/ 	.short	0x0008
        /*0038*/ 	.byte	0x00, 0xf0, 0x21, 0x00


	//----- nvinfo : EIATTR_KPARAM_INFO
	.align		4
.L_489:
        /*003c*/ 	.byte	0x04, 0x17
        /*003e*/ 	.short	(.L_491 - .L_490)
.L_490:
        /*0040*/ 	.word	0x00000000
        /*0044*/ 	.short	0x0000
        /*0046*/ 	.short	0x0000
        /*0048*/ 	.byte	0x00, 0xf0, 0x21, 0x00


	//----- nvinfo : EIATTR_MAXREG_COUNT
	.align		4
.L_491:
        /*004c*/ 	.byte	0x03, 0x1b
        /*004e*/ 	.short	0x0040


	//----- nvinfo : EIATTR_EXIT_INSTR_OFFSETS
	.align		4
        /*0050*/ 	.byte	0x04, 0x1c
        /*0052*/ 	.short	(.L_493 - .L_492)


	//   ....[0]....
.L_492:
        /*0054*/ 	.word	0x000001c0


	//----- nvinfo : EIATTR_MAX_THREADS
	.align		4
.L_493:
        /*0058*/ 	.byte	0x04, 0x05
        /*005a*/ 	.short	(.L_495 - .L_494)
.L_494:
        /*005c*/ 	.word	0x00000400
        /*0060*/ 	.word	0x00000001
        /*0064*/ 	.word	0x00000001


	//----- nvinfo : EIATTR_CRS_STACK_SIZE
	.align		4
.L_495:
        /*0068*/ 	.byte	0x04, 0x1e
        /*006a*/ 	.short	(.L_497 - .L_496)
.L_496:
        /*006c*/ 	.word	0x00000000
.L_497:


//--------------------- .nv.info.tvmgen_default_fused_subtract_add_rsqrt_multiply_multiply_add_reshape_kernel --------------------------
	.section	.nv.info.tvmgen_default_fused_subtract_add_rsqrt_multiply_multiply_add_reshape_kernel,"",@"SHT_CUDA_INFO"
	.sectionflags	@""
	.align	4


	//----- nvinfo : EIATTR_CUDA_API_VERSION
	.align		4
        /*0000*/ 	.byte	0x04, 0x37
        /*0002*/ 	.short	(.L_499 - .L_498)
.L_498:
        /*0004*/ 	.word	0x0000007e


	//----- nvinfo : EIATTR_SW2861232_WAR
	.align		4
.L_499:
        /*0008*/ 	.byte	0x01, 0x35
	.zero		2


	//----- nvinfo : EIATTR_PARAM_CBANK
	.align		4
        /*000c*/ 	.byte	0x04, 0x0a
        /*000e*/ 	.short	(.L_501 - .L_500)
	.align		4
.L_500:
        /*0010*/ 	.word	index@(.nv.constant0.tvmgen_default_fused_subtract_add_rsqrt_multiply_multiply_add_reshape_kernel)
        /*0014*/ 	.short	0x0160
        /*0016*/ 	.short	0x0030


	//----- nvinfo : EIATTR_CBANK_PARAM_SIZE
	.align		4
.L_501:
        /*0018*/ 	.byte	0x03, 0x19
        /*001a*/ 	.short	0x0030


	//----- nvinfo : EIATTR_KPARAM_INFO
	.align		4
        /*001c*/ 	.byte	0x04, 0x17
        /*001e*/ 	.short	(.L_503 - .L_502)
.L_502:
        /*0020*/ 	.word	0x00000000
        /*0024*/ 	.short	0x0005
        /*0026*/ 	.short	0x0028
        /*0028*/ 	.byte	0x00, 0xf0, 0x21, 0x00


	//----- nvinfo : EIATTR_KPARAM_INFO
	.align		4
.L_503:
        /*002c*/ 	.byte	0x04, 0x17
        /*002e*/ 	.short	(.L_505 - .L_504)
.L_504:
        /*0030*/ 	.word	0x00000000
        /*0034*/ 	.short	0x0004
        /*0036*/ 	.short	0x0020
        /*0038*/ 	.byte	0x00, 0xf0, 0x21, 0x00


	//----- nvinfo : EIATTR_KPARAM_INFO
	.align		4
.L_505:
        /*003c*/ 	.byte	0x04, 0x17
        /*003e*/ 	.short	(.L_507 - .L_506)
.L_506:
        /*0040*/ 	.word	0x00000000
        /*0044*/ 	.short	0x0003
        /*0046*/ 	.short	0x0018
        /*0048*/ 	.byte	0x00, 0xf0, 0x21, 0x00


	//----- nvinfo : EIATTR_KPARAM_INFO
	.align		4
.L_507:
        /*004c*/ 	.byte	0x04, 0x17
        /*004e*/ 	.short	(.L_509 - .L_508)
.L_508:
        /*0050*/ 	.word	0x00000000
        /*0054*/ 	.short	0x0002
        /*0056*/ 	.short	0x0010
        /*0058*/ 	.byte	0x00, 0xf0, 0x21, 0x00


	//----- nvinfo : EIATTR_KPARAM_INFO
	.align		4
.L_509:
        /*005c*/ 	.byte	0x04, 0x17
        /*005e*/ 	.short	(.L_511 - .L_510)
.L_510:
        /*0060*/ 	.word	0x00000000
        /*0064*/ 	.short	0x0001
        /*0066*/ 	.short	0x0008
        /*0068*/ 	.byte	0x00, 0xf0, 0x21, 0x00


	//----- nvinfo : EIATTR_KPARAM_INFO
	.align		4
.L_511:
        /*006c*/ 	.byte	0x04, 0x17
        /*006e*/ 	.short	(.L_513 - .L_512)
.L_512:
        /*0070*/ 	.word	0x00000000
        /*0074*/ 	.short	0x0000
        /*0076*/ 	.short	0x0000
        /*0078*/ 	.byte	0x00, 0xf0, 0x21, 0x00


	//----- nvinfo : EIATTR_MAXREG_COUNT
	.align		4
.L_513:
        /*007c*/ 	.byte	0x03, 0x1b
        /*007e*/ 	.short	0x0040


	//----- nvinfo : EIATTR_EXIT_INSTR_OFFSETS
	.align		4
        /*0080*/ 	.byte	0x04, 0x1c
        /*0082*/ 	.short	(.L_515 - .L_514)


	//   ....[0]....
.L_514:
        /*0084*/ 	.word	0x000003b0


	//----- nvinfo : EIATTR_MAX_THREADS
	.align		4
.L_515:
        /*0088*/ 	.byte	0x04, 0x05
        /*008a*/ 	.short	(.L_517 - .L_516)
.L_516:
        /*008c*/ 	.word	0x00000400
        /*0090*/ 	.word	0x00000001
        /*0094*/ 	.word	0x00000001


	//----- nvinfo : EIATTR_CRS_STACK_SIZE
	.align		4
.L_517:
        /*0098*/ 	.byte	0x04, 0x1e
        /*009a*/ 	.short	(.L_519 - .L_518)
.L_518:
        /*009c*/ 	.word	0x00000000
.L_519:


//--------------------- .nv.info.tvmgen_default_fused_subtract_add_rsqrt_multiply_multiply_add_kernel --------------------------
	.section	.nv.info.tvmgen_default_fused_subtract_add_rsqrt_multiply_multiply_add_kernel,"",@"SHT_CUDA_INFO"
	.sectionflags	@""
	.align	4


	//----- nvinfo : EIATTR_CUDA_API_VERSION
	.align		4
        /*0000*/ 	.byte	0x04, 0x37
        /*0002*/ 	.short	(.L_521 - .L_520)
.L_520:
        /*0004*/ 	.word	0x0000007e


	//----- nvinfo : EIATTR_SW2861232_WAR
	.align		4
.L_521:
        /*0008*/ 	.byte	0x01, 0x35
	.zero		2


	//----- nvinfo : EIATTR_PARAM_CBANK
	.align		4
        /*000c*/ 	.byte	0x04, 0x0a
        /*000e*/ 	.short	(.L_523 - .L_522)
	.align		4
.L_522:
        /*0010*/ 	.word	index@(.nv.constant0.tvmgen_default_fused_subtract_add_rsqrt_multiply_multiply_add_kernel)
        /*0014*/ 	.short	0x0160
        /*0016*/ 	.short	0x0030


	//----- nvinfo : EIATTR_CBANK_PARAM_SIZE
	.align		4
.L_523:
        /*0018*/ 	.byte	0x03, 0x19
        /*001a*/ 	.short	0x0030


	//----- nvinfo : EIATTR_KPARAM_INFO
	.align		4
        /*001c*/ 	.byte	0x04, 0x17
        /*001e*/ 	.short	(.L_525 - .L_524)
.L_524:
        /*0020*/ 	.word	0x00000000
        /*0024*/ 	.short	0x0005
        /*0026*/ 	.short	0x0028
        /*0028*/ 	.byte	0x00, 0xf0, 0x21, 0x00


	//----- nvinfo : EIATTR_KPARAM_INFO
	.align		4
.L_525:
        /*002c*/ 	.byte	0x04, 0x17
        /*002e*/ 	.short	(.L_527 - .L_526)
.L_526:
        /*0030*/ 	.word	0x00000000
        /*0034*/ 	.short	0x0004
        /*0036*/ 	.short	0x0020
        /*0038*/ 	.byte	0x00, 0xf0, 0x21, 0x00


	//----- nvinfo : EIATTR_KPARAM_INFO
	.align		4
.L_527:
        /*003c*/ 	.byte	0x04, 0x17
        /*003e*/ 	.short	(.L_529 - .L_528)
.L_528:
        /*0040*/ 	.word	0x00000000
        /*0044*/ 	.short	0x0003
        /*0046*/ 	.short	0x0018
        /*0048*/ 	.byte	0x00, 0xf0, 0x21, 0x00


	//----- nvinfo : EIATTR_KPARAM_INFO
	.align		4
.L_529:
        /*004c*/ 	.byte	0x04, 0x17
        /*004e*/ 	.short	(.L_531 - .L_530)
.L_530:
        /*0050*/ 	.word	0x00000000
        /*0054*/ 	.short	0x0002
        /*0056*/ 	.short	0x0010
        /*0058*/ 	.byte	0x00, 0xf0, 0x21, 0x00


	//----- nvinfo : EIATTR_KPARAM_INFO
	.align		4
.L_531:
        /*005c*/ 	.byte	0x04, 0x17
        /*005e*/ 	.short	(.L_533 - .L_532)
.L_532:
        /*0060*/ 	.word	0x00000000
        /*0064*/ 	.short	0x0001
        /*0066*/ 	.short	0x0008
        /*0068*/ 	.byte	0x00, 0xf0, 0x21, 0x00


	//----- nvinfo : EIATTR_KPARAM_INFO
	.align		4
.L_533:
        /*006c*/ 	.byte	0x04, 0x17
        /*006e*/ 	.short	(.L_535 - .L_534)
.L_534:
        /*0070*/ 	.word	0x00000000
        /*0074*/ 	.short	0x0000
        /*0076*/ 	.short	0x0000
        /*0078*/ 	.byte	0x00, 0xf0, 0x21, 0x00


	//----- nvinfo : EIATTR_MAXREG_COUNT
	.align		4
.L_535:
        /*007c*/ 	.byte	0x03, 0x1b
        /*007e*/ 	.short	0x0040


	//----- nvinfo : EIATTR_EXIT_INSTR_OFFSETS
	.align		4
        /*0080*/ 	.byte	0x04, 0x1c
        /*0082*/ 	.short	(.L_537 - .L_536)


	//   ....[0]....
.L_536:
        /*0084*/ 	.word	0x000003a0


	//----- nvinfo : EIATTR_MAX_THREADS
	.align		4
.L_537:
        /*0088*/ 	.byte	0x04, 0x05
        /*008a*/ 	.short	(.L_539 - .L_538)
.L_538:
        /*008c*/ 	.word	0x00000400
        /*0090*/ 	.word	0x00000001
        /*0094*/ 	.word	0x00000001


	//----- nvinfo : EIATTR_CRS_STACK_SIZE
	.align		4
.L_539:
        /*0098*/ 	.byte	0x04, 0x1e
        /*009a*/ 	.short	(.L_541 - .L_540)
.L_540:
        /*009c*/ 	.word	0x00000000
.L_541:


//--------------------- .nv.info.tvmgen_default_fused_nn_dense_2_kernel --------------------------
	.section	.nv.info.tvmgen_default_fused_nn_dense_2_kernel,"",@"SHT_CUDA_INFO"
	.sectionflags	@""
	.align	4


	//----- nvinfo : EIATTR_CUDA_API_VERSION
	.align		4
        /*0000*/ 	.byte	0x04, 0x37
        /*0002*/ 	.short	(.L_543 - .L_542)
.L_542:
        /*0004*/ 	.word	0x0000007e


	//----- nvinfo : EIATTR_SW2861232_WAR
	.align		4
.L_543:
        /*0008*/ 	.byte	0x01, 0x35
	.zero		2


	//----- nvinfo : EIATTR_PARAM_CBANK
	.align		4
        /*000c*/ 	.byte	0x04, 0x0a
        /*000e*/ 	.short	(.L_545 - .L_544)
	.align		4
.L_544:
        /*0010*/ 	.word	index@(.nv.constant0.tvmgen_default_fused_nn_dense_2_kernel)
        /*0014*/ 	.short	0x0160
        /*0016*/ 	.short	0x0018


	//----- nvinfo : EIATTR_CBANK_PARAM_SIZE
	.align		4
.L_545:
        /*0018*/ 	.byte	0x03, 0x19
        /*001a*/ 	.short	0x0018


	//----- nvinfo : EIATTR_KPARAM_INFO
	.align		4
        /*001c*/ 	.byte	0x04, 0x17
        /*001e*/ 	.short	(.L_547 - .L_546)
.L_546:
        /*0020*/ 	.word	0x00000000
        /*0024*/ 	.short	0x0002
        /*0026*/ 	.short	0x0010
        /*0028*/ 	.byte	0x00, 0xf0, 0x21, 0x00


	//----- nvinfo : EIATTR_KPARAM_INFO
	.align		4
.L_547:
        /*002c*/ 	.byte	0x04, 0x17
        /*002e*/ 	.short	(.L_549 - .L_548)
.L_548:
        /*0030*/ 	.word	0x00000000
        /*0034*/ 	.short	0x0001
        /*0036*/ 	.short	0x0008
        /*0038*/ 	.byte	0x00, 0xf0, 0x21, 0x00


	//----- nvinfo : EIATTR_KPARAM_INFO
	.align		4
.L_549:
        /*003c*/ 	.byte	0x04, 0x17
        /*003e*/ 	.short	(.L_551 - .L_550)
.L_550:
        /*0040*/ 	.word	0x00000000
        /*0044*/ 	.short	0x0000
        /*0046*/ 	.short	0x0000
        /*0048*/ 	.byte	0x00, 0xf0, 0x21, 0x00


	//----- nvinfo : EIATTR_MAXREG_COUNT
	.align		4
.L_551:
        /*004c*/ 	.byte	0x03, 0x1b
        /*004e*/ 	.short	0x00ff


	//----- nvinfo : EIATTR_COOP_GROUP_MASK_REGIDS
	.align		4
        /*0050*/ 	.byte	0x04, 0x29
        /*0052*/ 	.short	(.L_553 - .L_552)


	//   ....[0]....
.L_552:
        /*0054*/ 	.word	0x05000000


	//   ....[1]....
        /*0058*/ 	.word	0x05000000


	//   ....[2]....
        /*005c*/ 	.word	0x05000000


	//   ....[3]....
        /*0060*/ 	.word	0x05000000


	//   ....[4]....
        /*0064*/ 	.word	0x05000000


	//   ....[5]....
        /*0068*/ 	.word	0x05000002


	//----- nvinfo : EIATTR_COOP_GROUP_INSTR_OFFSETS
	.align		4
.L_553:
        /*006c*/ 	.byte	0x04, 0x28
        /*006e*/ 	.short	(.L_555 - .L_554)


	//   ....[0]....
.L_554:
        /*0070*/ 	.word	0x000009b0


	//   ....[1]....
        /*0074*/ 	.word	0x000009d0


	//   ....[2]....
        /*0078*/ 	.word	0x000009f0


	//   ....[3]....
        /*007c*/ 	.word	0x00000a10


	//   ....[4]....
        /*0080*/ 	.word	0x00000a40


	//   ....[5]....
        /*0084*/ 	.word	0x00000ad0


	//----- nvinfo : EIATTR_EXIT_INSTR_OFFSETS
	.align		4
.L_555:
        /*0088*/ 	.byte	0x04, 0x1c
        /*008a*/ 	.short	(.L_557 - .L_556)


	//   ....[0]....
.L_556:
        /*008c*/ 	.word	0x00000b10


	//   ....[1]....
        /*0090*/ 	.word	0x00000b60


	//----- nvinfo : EIATTR_MAX_THREADS
	.align		4
.L_557:
        /*0094*/ 	.byte	0x04, 0x05
        /*0096*/ 	.short	(.L_559 - .L_558)
.L_558:
        /*0098*/ 	.word	0x00000040
        /*009c*/ 	.word	0x00000001
        /*00a0*/ 	.word	0x00000001
.L_559:


//--------------------- .nv.info.tvmgen_default_fused_reshape_transpose_reshape_kernel --------------------------
	.section	.nv.info.tvmgen_default_fused_reshape_transpose_reshape_kernel,"",@"SHT_CUDA_INFO"
	.sectionflags	@""
	.align	4


	//----- nvinfo : EIATTR_CUDA_API_VERSION
	.align		4
        /*0000*/ 	.byte	0x04, 0x37
        /*0002*/ 	.short	(.L_561 - .L_560)
.L_560:
        /*0004*/ 	.word	0x0000007e


	//----- nvinfo : EIATTR_SW2861232_WAR
	.align		4
.L_561:
        /*0008*/ 	.byte	0x01, 0x35
	.zero		2


	//----- nvinfo : EIATTR_PARAM_CBANK
	.align		4
        /*000c*/ 	.byte	0x04, 0x0a
        /*000e*/ 	.short	(.L_563 - .L_562)
	.align		4
.L_562:
        /*0010*/ 	.word	index@(.nv.constant0.tvmgen_default_fused_reshape_transpose_reshape_kernel)
        /*0014*/ 	.short	0x0160
        /*0016*/ 	.short	0x0010


	//----- nvinfo : EIATTR_CBANK_PARAM_SIZE
	.align		4
.L_563:
        /*0018*/ 	.byte	0x03, 0x19
        /*001a*/ 	.short	0x0010


	//----- nvinfo : EIATTR_KPARAM_INFO
	.align		4
        /*001c*/ 	.byte	0x04, 0x17
        /*001e*/ 	.short	(.L_565 - .L_564)
.L_564:
        /*0020*/ 	.word	0x00000000
        /*0024*/ 	.short	0x0001
        /*0026*/ 	.short	0x0008
        /*0028*/ 	.byte	0x00, 0xf0, 0x21, 0x00


	//----- nvinfo : EIATTR_KPARAM_INFO
	.align		4
.L_565:
        /*002c*/ 	.byte	0x04, 0x17
        /*002e*/ 	.short	(.L_567 - .L_566)
.L_566:
        /*0030*/ 	.word	0x00000000
        /*0034*/ 	.short	0x0000
        /*0036*/ 	.short	0x0000
        /*0038*/ 	.byte	0x00, 0xf0, 0x21, 0x00


	//----- nvinfo : EIATTR_MAXREG_COUNT
	.align		4
.L_567:
        /*003c*/ 	.byte	0x03, 0x1b
        /*003e*/ 	.short	0x0040


	//----- nvinfo : EIATTR_EXIT_INSTR_OFFSETS
	.align		4
        /*0040*/ 	.byte	0x04, 0x1c
        /*0042*/ 	.short	(.L_569 - .L_568)


	//   ....[0]....
.L_568:
        /*0044*/ 	.word	0x00000160


	//----- nvinfo : EIATTR_MAX_THREADS
	.align		4
.L_569:
        /*0048*/ 	.byte	0x04, 0x05
        /*004a*/ 	.short	(.L_571 - .L_570)
.L_570:
        /*004c*/ 	.word	0x00000400
        /*0050*/ 	.word	0x00000001
        /*0054*/ 	.word	0x00000001
.L_571:


//--------------------- .nv.info.tvmgen_default_fused_nn_batch_matmul_kernel --------------------------
	.section	.nv.info.tvmgen_default_fused_nn_batch_matmul_kernel,"",@"SHT_CUDA_INFO"
	.sectionflags	@""
	.align	4


	//----- nvinfo : EIATTR_CUDA_API_VERSION
	.align		4
        /*0000*/ 	.byte	0x04, 0x37
        /*0002*/ 	.short	(.L_573 - .L_572)
.L_572:
        /*0004*/ 	.word	0x0000007e


	//----- nvinfo : EIATTR_SW2861232_WAR
	.align		4
.L_573:
        /*0008*/ 	.byte	0x01, 0x35
	.zero		2


	//----- nvinfo : EIATTR_PARAM_CBANK
	.align		4
        /*000c*/ 	.byte	0x04, 0x0a
        /*000e*/ 	.short	(.L_575 - .L_574)
	.align		4
.L_574:
        /*0010*/ 	.word	index@(.nv.constant0.tvmgen_default_fused_nn_batch_matmul_kernel)
        /*0014*/ 	.short	0x0160
        /*0016*/ 	.short	0x0018


	//----- nvinfo : EIATTR_CBANK_PARAM_SIZE
	.align		4
.L_575:
        /*0018*/ 	.byte	0x03, 0x19
        /*001a*/ 	.short	0x0018


	//----- nvinfo : EIATTR_KPARAM_INFO
	.align		4
        /*001c*/ 	.byte	0x04, 0x17
        /*001e*/ 	.short	(.L_577 - .L_576)
.L_576:
        /*0020*/ 	.word	0x00000000
        /*0024*/ 	.short	0x0002
        /*0026*/ 	.short	0x0010
        /*0028*/ 	.byte	0x00, 0xf0, 0x21, 0x00


	//----- nvinfo : EIATTR_KPARAM_INFO
	.align		4
.L_577:
        /*002c*/ 	.byte	0x04, 0x17
        /*002e*/ 	.short	(.L_579 - .L_578)
.L_578:
        /*0030*/ 	.word	0x00000000
        /*0034*/ 	.short	0x0001
        /*0036*/ 	.short	0x0008
        /*0038*/ 	.byte	0x00, 0xf0, 0x21, 0x00


	//----- nvinfo : EIATTR_KPARAM_INFO
	.align		4
.L_579:
        /*003c*/ 	.byte	0x04, 0x17
        /*003e*/ 	.short	(.L_581 - .L_580)
.L_580:
        /*0040*/ 	.word	0x00000000
        /*0044*/ 	.short	0x0000
        /*0046*/ 	.short	0x0000
        /*0048*/ 	.byte	0x00, 0xf0, 0x21, 0x00


	//----- nvinfo : EIATTR_MAXREG_COUNT
	.align		4
.L_581:
        /*004c*/ 	.byte	0x03, 0x1b
        /*004e*/ 	.short	0x00ff


	//----- nvinfo : EIATTR_EXIT_INSTR_OFFSETS
	.align		4
        /*0050*/ 	.byte	0x04, 0x1c
        /*0052*/ 	.short	(.L_583 - .L_582)


	//   ....[0]....
.L_582:
        /*0054*/ 	.word	0x00002d80


	//----- nvinfo : EIATTR_CTAIDZ_USED
	.align		4
.L_583:
        /*0058*/ 	.byte	0x01, 0x04
	.zero		2


	//----- nvinfo : EIATTR_MAX_THREADS
	.align		4
        /*005c*/ 	.byte	0x04, 0x05
        /*005e*/ 	.short	(.L_585 - .L_584)
.L_584:
        /*0060*/ 	.word	0x00000040
        /*0064*/ 	.word	0x00000001
        /*0068*/ 	.word	0x00000001
.L_585:


//--------------------- .nv.info.tvmgen_default_fused_nn_softmax_kernel_1 --------------------------
	.section	.nv.info.tvmgen_default_fused_nn_softmax_kernel_1,"",@"SHT_CUDA_INFO"
	.sectionflags	@""
	.align	4


	//----- nvinfo : EIATTR_CUDA_API_VERSION
	.align		4
        /*0000*/ 	.byte	0x04, 0x37
        /*0002*/ 	.short	(.L_587 - .L_586)
.L_586:
        /*0004*/ 	.word	0x0000007e


	//----- nvinfo : EIATTR_SW2861232_WAR
	.align		4
.L_587:
        /*0008*/ 	.byte	0x01, 0x35
	.zero		2


	//----- nvinfo : EIATTR_PARAM_CBANK
	.align		4
        /*000c*/ 	.byte	0x04, 0x0a
        /*000e*/ 	.short	(.L_589 - .L_588)
	.align		4
.L_588:
        /*0010*/ 	.word	index@(.nv.constant0.tvmgen_default_fused_nn_softmax_kernel_1)
        /*0014*/ 	.short	0x0160
        /*0016*/ 	.short	0x0018


	//----- nvinfo : EIATTR_CBANK_PARAM_SIZE
	.align		4
.L_589:
        /*0018*/ 	.byte	0x03, 0x19
        /*001a*/ 	.short	0x0018


	//----- nvinfo : EIATTR_KPARAM_INFO
	.align		4
        /*001c*/ 	.byte	0x04, 0x17
        /*001e*/ 	.short	(.L_591 - .L_590)
.L_590:
        /*0020*/ 	.word	0x00000000
        /*0024*/ 	.short	0x0002
        /*0026*/ 	.short	0x0010
        /*0028*/ 	.byte	0x00, 0xf0, 0x21, 0x00


	//----- nvinfo : EIATTR_KPARAM_INFO
	.align		4
.L_591:
        /*002c*/ 	.byte	0x04, 0x17
        /*002e*/ 	.short	(.L_593 - .L_592)
.L_592:
        /*0030*/ 	.word	0x00000000
        /*0034*/ 	.short	0x0001
        /*0036*/ 	.short	0x0008
        /*0038*/ 	.byte	0x00, 0xf0, 0x21, 0x00


	//----- nvinfo : EIATTR_KPARAM_INFO
	.align		4
.L_593:
        /*003c*/ 	.byte	0x04, 0x17
        /*003e*/ 	.short	(.L_595 - .L_594)
.L_594:
        /*0040*/ 	.word	0x00000000
        /*0044*/ 	.short	0x0000
        /*0046*/ 	.short	0x0000
        /*0048*/ 	.byte	0x00, 0xf0, 0x21, 0x00


	//----- nvinfo : EIATTR_MAXREG_COUNT
	.align		4
.L_595:
        /*004c*/ 	.byte	0x03, 0x1b
        /*004e*/ 	.short	0x0040


	//----- nvinfo : EIATTR_EXIT_INSTR_OFFSETS
	.align		4
        /*0050*/ 	.byte	0x04, 0x1c
        /*0052*/ 	.short	(.L_597 - .L_596)


	//   ....[0]....
.L_596:
        /*0054*/ 	.word	0x00000140


	//----- nvinfo : EIATTR_MAX_THREADS
	.align		4
.L_597:
        /*0058*/ 	.byte	0x04, 0x05
        /*005a*/ 	.short	(.L_599 - .L_598)
.L_598:
        /*005c*/ 	.word	0x00000400
        /*0060*/ 	.word	0x00000001
        /*0064*/ 	.word	0x00000001
.L_599:


//--------------------- .nv.info.tvmgen_default_fused_nn_batch_matmul_1_kernel --------------------------
	.section	.nv.info.tvmgen_default_fused_nn_batch_matmul_1_kernel,"",@"SHT_CUDA_INFO"
	.sectionflags	@""
	.align	4


	//----- nvinfo : EIATTR_CUDA_API_VERSION
	.align		4
        /*0000*/ 	.byte	0x04, 0x37
        /*0002*/ 	.short	(.L_601 - .L_600)
.L_600:
        /*0004*/ 	.word	0x0000007e


	//----- nvinfo : EIATTR_SW2861232_WAR
	.align		4
.L_601:
        /*0008*/ 	.byte	0x01, 0x35
	.zero		2


	//----- nvinfo : EIATTR_PARAM_CBANK
	.align		4
        /*000c*/ 	.byte	0x04, 0x0a
        /*000e*/ 	.short	(.L_603 - .L_602)
	.align		4
.L_602:
        /*0010*/ 	.word	index@(.nv.constant0.tvmgen_default_fused_nn_batch_matmul_1_kernel)
        /*0014*/ 	.short	0x0160
        /*0016*/ 	.short	0x0018


	//----- nvinfo : EIATTR_CBANK_PARAM_SIZE
	.align		4
.L_603:
        /*0018*/ 	.byte	0x03, 0x19
        /*001a*/ 	.short	0x0018


	//----- nvinfo : EIATTR_KPARAM_INFO
	.align		4
        /*001c*/ 	.byte	0x04, 0x17
        /*001e*/ 	.short	(.L_605 - .L_604)
.L_604:
        /*0020*/ 	.word	0x00000000
        /*0024*/ 	.short	0x0002
        /*0026*/ 	.short	0x0010
        /*0028*/ 	.byte	0x00, 0xf0, 0x21, 0x00


	//----- nvinfo : EIATTR_KPARAM_INFO
	.align		4
.L_605:
        /*002c*/ 	.byte	0x04, 0x17
        /*002e*/ 	.short	(.L_607 - .L_606)
.L_606:
        /*0030*/ 	.word	0x00000000
        /*0034*/ 	.short	0x0001
        /*0036*/ 	.short	0x0008
        /*0038*/ 	.byte	0x00, 0xf0, 0x21, 0x00


	//----- nvinfo : EIATTR_KPARAM_INFO
	.align		4
.L_607:
        /*003c*/ 	.byte	0x04, 0x17
        /*003e*/ 	.short	(.L_609 - .L_608)
.L_608:
        /*0040*/ 	.word	0x00000000
        /*0044*/ 	.short	0x0000
        /*0046*/ 	.short	0x0000
        /*0048*/ 	.byte	0x00, 0xf0, 0x21, 0x00


	//----- nvinfo : EIATTR_MAXREG_COUNT
	.align		4
.L_609:
        /*004c*/ 	.byte	0x03, 0x1b
        /*004e*/ 	.short	0x00ff


	//----- nvinfo : EIATTR_EXIT_INSTR_OFFSETS
	.align		4
        /*0050*/ 	.byte	0x04, 0x1c
        /*0052*/ 	.short	(.L_611 - .L_610)


	//   ....[0]....
.L_610:
        /*0054*/ 	.word	0x00002d70


	//----- nvinfo : EIATTR_CTAIDZ_USED
	.align		4
.L_611:
        /*0058*/ 	.byte	0x01, 0x04
	.zero		2


	//----- nvinfo : EIATTR_MAX_THREADS
	.align		4
        /*005c*/ 	.byte	0x04, 0x05
        /*005e*/ 	.short	(.L_613 - .L_612)
.L_612:
        /*0060*/ 	.word	0x00000040
        /*0064*/ 	.word	0x00000001
        /*0068*/ 	.word	0x00000001
.L_613:


//--------------------- .nv.info.tvmgen_default_fused_variance_kernel_1 --------------------------
	.section	.nv.info.tvmgen_default_fused_variance_kernel_1,"",@"SHT_CUDA_INFO"
	.sectionflags	@""
	.align	4


	//----- nvinfo : EIATTR_CUDA_API_VERSION
	.align		4
        /*0000*/ 	.byte	0x04, 0x37
        /*0002*/ 	.short	(.L_615 - .L_614)
.L_614:
        /*0004*/ 	.word	0x0000007e


	//----- nvinfo : EIATTR_SW2861232_WAR
	.align		4
.L_615:
        /*0008*/ 	.byte	0x01, 0x35
	.zero		2


	//----- nvinfo : EIATTR_PARAM_CBANK
	.align		4
        /*000c*/ 	.byte	0x04, 0x0a
        /*000e*/ 	.short	(.L_617 - .L_616)
	.align		4
.L_616:
        /*0010*/ 	.word	index@(.nv.constant0.tvmgen_default_fused_variance_kernel_1)
        /*0014*/ 	.short	0x0160
        /*0016*/ 	.short	0x0010


	//----- nvinfo : EIATTR_CBANK_PARAM_SIZE
	.align		4
.L_617:
        /*0018*/ 	.byte	0x03, 0x19
        /*001a*/ 	.short	0x0010


	//----- nvinfo : EIATTR_KPARAM_INFO
	.align		4
        /*001c*/ 	.byte	0x04, 0x17
        /*001e*/ 	.short	(.L_619 - .L_618)
.L_618:
        /*0020*/ 	.word	0x00000000
        /*0024*/ 	.short	0x0001
        /*0026*/ 	.short	0x0008
        /*0028*/ 	.byte	0x00, 0xf0, 0x21, 0x00


	//----- nvinfo : EIATTR_KPARAM_INFO
	.align		4
.L_619:
        /*002c*/ 	.byte	0x04, 0x17
        /*002e*/ 	.short	(.L_621 - .L_620)
.L_620:
        /*0030*/ 	.word	0x00000000
        /*0034*/ 	.short	0x0000
        /*0036*/ 	.short	0x0000
        /*0038*/ 	.byte	0x00, 0xf0, 0x21, 0x00


	//----- nvinfo : EIATTR_MAXREG_COUNT
	.align		4
.L_621:
        /*003c*/ 	.byte	0x03, 0x1b
        /*003e*/ 	.short	0x00ff


	//----- nvinfo : EIATTR_EXIT_INSTR_OFFSETS
	.align		4
        /*0040*/ 	.byte	0x04, 0x1c
        /*0042*/ 	.short	(.L_623 - .L_622)


	//   ....[0]....
.L_622:
        /*0044*/ 	.word	0x00000090


	//----- nvinfo : EIATTR_MAX_THREADS
	.align		4
.L_623:
        /*0048*/ 	.byte	0x04, 0x05
        /*004a*/ 	.short	(.L_625 - .L_624)
.L_624:
        /*004c*/ 	.word	0x00000080
        /*0050*/ 	.word	0x00000001
        /*0054*/ 	.word	0x00000001
.L_625:


//--------------------- .nv.callgraph             --------------------------
	.section	.nv.callgraph,"",@"SHT_CUDA_CALLGRAPH"
	.align	4
	.sectionentsize	8
	.align		4
        /*0000*/ 	.word	0x00000000
	.align		4
        /*0004*/ 	.word	0xffffffff
	.align		4
        /*0008*/ 	.word	0x00000000
	.align		4
        /*000c*/ 	.word	0xfffffffe
	.align		4
        /*0010*/ 	.word	0x00000000
	.align		4
        /*0014*/ 	.word	0xfffffffd
	.align		4
        /*0018*/ 	.word	0x00000000
	.align		4
        /*001c*/ 	.word	0xfffffffc


//--------------------- .nv.rel.action            --------------------------
	.section	.nv.rel.action,"",@"SHT_CUDA_RELOCINFO"
	.align	8
	.sectionentsize	8
        /*0000*/ 	.byte	0x73, 0x00, 0x00, 0x00, 0x00, 0x00, 0x00, 0x00, 0x00, 0x00, 0x00, 0x11, 0x25, 0x00, 0x05, 0x36


//--------------------- .nv.constant0.tvmgen_default_fused_reshape_add_reshape_transpose_multiply_reshape_transpose_kernel --------------------------
	.section	.nv.constant0.tvmgen_default_fused_reshape_add_reshape_transpose_multiply_reshape_transpose_kernel,"a",@progbits
	.sectionflags	@""
	.align	4
.nv.constant0.tvmgen_default_fused_reshape_add_reshape_transpose_multiply_reshape_transpose_kernel:
	.zero		384


//--------------------- .nv.constant0.tvmgen_default_fused_nn_dense_kernel --------------------------
	.section	.nv.constant0.tvmgen_default_fused_nn_dense_kernel,"a",@progbits
	.sectionflags	@""
	.align	4
.nv.constant0.tvmgen_default_fused_nn_dense_kernel:
	.zero		376


//--------------------- .nv.constant0.tvmgen_default_fused_mean_kernel_1 --------------------------
	.section	.nv.constant0.tvmgen_default_fused_mean_kernel_1,"a",@progbits
	.sectionflags	@""
	.align	4
.nv.constant0.tvmgen_default_fused_mean_kernel_1:
	.zero		368


//--------------------- .nv.constant0.tvmgen_default_fused_reshape_add_reshape_transpose_multiply_reshape_kernel --------------------------
	.section	.nv.constant0.tvmgen_default_fused_reshape_add_reshape_transpose_multiply_reshape_kernel,"a",@progbits
	.sectionflags	@""
	.align	4
.nv.constant0.tvmgen_default_fused_reshape_add_reshape_transpose_multiply_reshape_kernel:
	.zero		384


//--------------------- .nv.constant0.tvmgen_default_fused_nn_dense_3_kernel --------------------------
	.section	.nv.constant0.tvmgen_default_fused_nn_dense_3_kernel,"a",@progbits
	.sectionflags	@""
	.align	4
.nv.constant0.tvmgen_default_fused_nn_dense_3_kernel:
	.zero		376


//--------------------- .nv.constant0.tvmgen_default_fused_less_add_where_take_add_kernel --------------------------
	.section	.nv.constant0.tvmgen_default_fused_less_add_where_take_add_kernel,"a",@progbits
	.sectionflags	@""
	.align	4
.nv.constant0.tvmgen_default_fused_less_add_where_take_add_kernel:
	.zero		384


//--------------------- .nv.constant0.tvmgen_default_fused_reshape_add_add_kernel --------------------------
	.section	.nv.constant0.tvmgen_default_fused_reshape_add_add_kernel,"a",@progbits
	.sectionflags	@""
	.align	4
.nv.constant0.tvmgen_default_fused_reshape_add_add_kernel:
	.zero		384


//--------------------- .nv.constant0.tvmgen_default_fused_mean_kernel --------------------------
	.section	.nv.constant0.tvmgen_default_fused_mean_kernel,"a",@progbits
	.sectionflags	@""
	.align	4
.nv.constant0.tvmgen_default_fused_mean_kernel:
	.zero		368


//--------------------- .nv.constant0.tvmgen_default_fused_expand_dims_expand_dims_broadcast_to_cast_subtract_cast_where_kernel --------------------------
	.section	.nv.constant0.tvmgen_default_fused_expand_dims_expand_dims_broadcast_to_cast_subtract_cast_where_kernel,"a",@progbits
	.sectionflags	@""
	.align	4
.nv.constant0.tvmgen_default_fused_expand_dims_expand_dims_broadcast_to_cast_subtract_cast_where_kernel:
	.zero		368


//--------------------- .nv.constant0.tvmgen_default_fused_nn_dense_1_kernel --------------------------
	.section	.nv.constant0.tvmgen_default_fused_nn_dense_1_kernel,"a",@progbits
	.sectionflags	@""
	.align	4
.nv.constant0.tvmgen_default_fused_nn_dense_1_kernel:
	.zero		376


//--------------------- .nv.constant0.tvmgen_default_fused_reshape_add_1_kernel --------------------------
	.section	.nv.constant0.tvmgen_default_fused_reshape_add_1_kernel,"a",@progbits
	.sectionflags	@""
	.align	4
.nv.constant0.tvmgen_default_fused_reshape_add_1_kernel:
	.zero		376


//--------------------- .nv.constant0.tvmgen_default_fused_nn_softmax_kernel_2 --------------------------
	.section	.nv.constant0.tvmgen_default_fused_nn_softmax_kernel_2,"a",@progbits
	.sectionflags	@""
	.align	4
.nv.constant0.tvmgen_default_fused_nn_softmax_kernel_2:
	.zero		368


//--------------------- .nv.constant0.tvmgen_default_fused_variance_kernel --------------------------
	.section	.nv.constant0.tvmgen_default_fused_variance_kernel,"a",@progbits
	.sectionflags	@""
	.align	4
.nv.constant0.tvmgen_default_fused_variance_kernel:
	.zero		376


//--------------------- .nv.constant0.tvmgen_default_fused_reshape_add_kernel --------------------------
	.section	.nv.constant0.tvmgen_default_fused_reshape_add_kernel,"a",@progbits
	.sectionflags	@""
	.align	4
.nv.constant0.tvmgen_default_fused_reshape_add_kernel:
	.zero		376


//--------------------- .nv.constant0.tvmgen_default_fused_reshape_add_divide_erf_add_multiply_multiply_reshape_kernel --------------------------
	.section	.nv.constant0.tvmgen_default_fused_reshape_add_divide_erf_add_multiply_multiply_reshape_kernel,"a",@progbits
	.sectionflags	@""
	.align	4
.nv.constant0.tvmgen_default_fused_reshape_add_divide_erf_add_multiply_multiply_reshape_kernel:
	.zero		376


//--------------------- .nv.constant0.tvmgen_default_fused_reshape_add_reshape_transpose_reshape_transpose_kernel --------------------------
	.section	.nv.constant0.tvmgen_default_fused_reshape_add_reshape_transpose_reshape_transpose_kernel,"a",@progbits
	.sectionflags	@""
	.align	4
.nv.constant0.tvmgen_default_fused_reshape_add_reshape_transpose_reshape_transpose_kernel:
	.zero		376


//--------------------- .nv.constant0.tvmgen_default_fused_reshape_add_divide_erf_add_multiply_multiply_kernel --------------------------
	.section	.nv.constant0.tvmgen_default_fused_reshape_add_divide_erf_add_multiply_multiply_kernel,"a",@progbits
	.sectionflags	@""
	.align	4
.nv.constant0.tvmgen_default_fused_reshape_add_divide_erf_add_multiply_multiply_kernel:
	.zero		376


//--------------------- .nv.constant0.tvmgen_default_fused_reshape_kernel --------------------------
	.section	.nv.constant0.tvmgen_default_fused_reshape_kernel,"a",@progbits
	.sectionflags	@""
	.align	4
.nv.constant0.tvmgen_default_fused_reshape_kernel:
	.zero		368


//--------------------- .nv.constant0.tvmgen_default_fused_reshape_1_kernel --------------------------
	.section	.nv.constant0.tvmgen_default_fused_reshape_1_kernel,"a",@progbits
	.sectionflags	@""
	.align	4
.nv.constant0.tvmgen_default_fused_reshape_1_kernel:
	.zero		368


//--------------------- .nv.constant0.tvmgen_default_fused_nn_softmax_kernel --------------------------
	.section	.nv.constant0.tvmgen_default_fused_nn_softmax_kernel,"a",@progbits
	.sectionflags	@""
	.align	4
.nv.constant0.tvmgen_default_fused_nn_softmax_kernel:
	.zero		368


//--------------------- .nv.constant0.tvmgen_default_fused_nn_softmax_kernel_3 --------------------------
	.section	.nv.constant0.tvmgen_default_fused_nn_softmax_kernel_3,"a",@progbits
	.sectionflags	@""
	.align	4
.nv.constant0.tvmgen_default_fused_nn_softmax_kernel_3:
	.zero		376


//--------------------- .nv.constant0.tvmgen_default_fused_subtract_add_rsqrt_multiply_multiply_add_reshape_kernel --------------------------
	.section	.nv.constant0.tvmgen_default_fused_subtract_add_rsqrt_multiply_multiply_add_reshape_kernel,"a",@progbits
	.sectionflags	@""
	.align	4
.nv.constant0.tvmgen_default_fused_subtract_add_rsqrt_multiply_multiply_add_reshape_kernel:
	.zero		400


//--------------------- .nv.constant0.tvmgen_default_fused_subtract_add_rsqrt_multiply_multiply_add_kernel --------------------------
	.section	.nv.constant0.tvmgen_default_fused_subtract_add_rsqrt_multiply_multiply_add_kernel,"a",@progbits
	.sectionflags	@""
	.align	4
.nv.constant0.tvmgen_default_fused_subtract_add_rsqrt_multiply_multiply_add_kernel:
	.zero		400


//--------------------- .nv.constant0.tvmgen_default_fused_nn_dense_2_kernel --------------------------
	.section	.nv.constant0.tvmgen_default_fused_nn_dense_2_kernel,"a",@progbits
	.sectionflags	@""
	.align	4
.nv.constant0.tvmgen_default_fused_nn_dense_2_kernel:
	.zero		376


//--------------------- .nv.constant0.tvmgen_default_fused_reshape_transpose_reshape_kernel --------------------------
	.section	.nv.constant0.tvmgen_default_fused_reshape_transpose_reshape_kernel,"a",@progbits
	.sectionflags	@""
	.align	4
.nv.constant0.tvmgen_default_fused_reshape_transpose_reshape_kernel:
	.zero		368


//--------------------- .nv.constant0.tvmgen_default_fused_nn_batch_matmul_kernel --------------------------
	.section	.nv.constant0.tvmgen_default_fused_nn_batch_matmul_kernel,"a",@progbits
	.sectionflags	@""
	.align	4
.nv.constant0.tvmgen_default_fused_nn_batch_matmul_kernel:
	.zero		376


//--------------------- .nv.constant0.tvmgen_default_fused_nn_softmax_kernel_1 --------------------------
	.section	.nv.constant0.tvmgen_default_fused_nn_softmax_kernel_1,"a",@progbits
	.sectionflags	@""
	.align	4
.nv.constant0.tvmgen_default_fused_nn_softmax_kernel_1:
	.zero		376


//--------------------- .nv.constant0.tvmgen_default_fused_nn_batch_matmul_1_kernel --------------------------
	.section	.nv.constant0.tvmgen_default_fused_nn_batch_matmul_1_kernel,"a",@progbits
	.sectionflags	@""
	.align	4
.nv.constant0.tvmgen_default_fused_nn_batch_matmul_1_kernel:
	.zero		376


//--------------------- .nv.constant0.tvmgen_default_fused_variance_kernel_1 --------------------------
	.section	.nv.constant0.tvmgen_default_fused_variance_kernel_1,"a",@progbits
	.sectionflags	@""
	.align	4
.nv.constant0.tvmgen_default_fused_variance_kernel_1:
	.zero		368


//--------------------- .text.tvmgen_default_fused_reshape_add_reshape_transpose_multiply_reshape_transpose_kernel --------------------------
	.section	.text.tvmgen_default_fused_reshape_add_reshape_transpose_multiply_reshape_transpose_kernel,"ax",@progbits
	.sectioninfo	@"SHI_REGISTERS=14"
	.align	128
        .global         tvmgen_default_fused_reshape_add_reshape_transpose_multiply_reshape_transpose_kernel
        .type           tvmgen_default_fused_reshape_add_reshape_transpose_multiply_reshape_transpose_kernel,@function
        .size           tvmgen_default_fused_reshape_add_reshape_transpose_multiply_reshape_transpose_kernel,(.L_x_90 - tvmgen_default_fused_reshape_add_reshape_transpose_multiply_reshape_transpose_kernel)
        .other          tvmgen_default_fused_reshape_add_reshape_transpose_multiply_reshape_transpose_kernel,@"STO_CUDA_ENTRY STV_DEFAULT"
tvmgen_default_fused_reshape_add_reshape_transpose_multiply_reshape_transpose_kernel:
.text.tvmgen_default_fused_reshape_add_reshape_transpose_multiply_reshape_transpose_kernel:
[----:B------:R-:W-:Y:S02]  /*0000*/  MOV R1, c[0x0][0x28] ;  /* 0x00000a0000017a02 */ /* 0x000fe40000000f00 */
[----:B------:R-:W0:Y:S01]  /*0010*/  S2R R9, SR_TID.X ;  /* 0x0000000000097919 */ /* 0x000e220000002100 */
[----:B------:R-:W-:Y:S01]  /*0020*/  IMAD.MOV.U32 R11, RZ, RZ, 0x4 ;  /* 0x00000004ff0b7424 */ /* 0x000fe200078e00ff */
[----:B------:R-:W-:Y:S01]  /*0030*/  ULDC.64 UR4, c[0x0][0x118] ;  /* 0x0000460000047ab9 */ /* 0x000fe20000000a00 */
[----:B------:R-:W-:Y:S01]  /*0040*/  MOV R7, c[0x0][0x17c] ;  /* 0x00005f0000077a02 */ /* 0x000fe20000000f00 */
[----:B------:R-:W1:Y:S01]  /*0050*/  S2R R8, SR_CTAID.X ;  /* 0x0000000000087919 */ /* 0x000e620000002500 */
[----:B------:R-:W-:-:S05]  /*0060*/  IMAD.MOV.U32 R6, RZ, RZ, c[0x0][0x178] ;  /* 0x00005e00ff067624 */ /* 0x000fca00078e00ff */
[----:B------:R-:W2:Y:S01]  /*0070*/  LDG.E.CONSTANT R7, [R6.64] ;  /* 0x0000000406077981 */ /* 0x000ea2000c1e9900 */
[----:B0-----:R-:W-:Y:S02]  /*0080*/  LOP3.LUT R2, R9, 0x3f, RZ, 0xc0, !PT ;  /* 0x0000003f09027812 */ /* 0x001fe400078ec0ff */
[----:B------:R-:W-:Y:S02]  /*0090*/  SHF.R.S32.HI R5, RZ, 0x6, R9 ;  /* 0x00000006ff057819 */ /* 0x000fe40000011409 */
[----:B-1----:R-:W-:Y:S02]  /*00a0*/  LOP3.LUT R3, R8, 0x7, RZ, 0xc0, !PT ;  /* 0x0000000708037812 */ /* 0x002fe400078ec0ff */
[----:B------:R-:W-:Y:S01]  /*00b0*/  SHF.R.S32.HI R0, RZ, 0x3, R8 ;  /* 0x00000003ff007819 */ /* 0x000fe20000011408 */
[----:B------:R-:W-:-:S03]  /*00c0*/  IMAD R4, R5, 0x300, R2 ;  /* 0x0000030005047824 */ /* 0x000fc600078e0202 */
[----:B------:R-:W-:Y:S01]  /*00d0*/  SHF.L.U32 R5, R0, 0x6, RZ ;  /* 0x0000000600057819 */ /* 0x000fe200000006ff */
[----:B------:R-:W-:-:S03]  /*00e0*/  IMAD R3, R3, 0x3000, R4 ;  /* 0x0000300003037824 */ /* 0x000fc600078e0204 */
[----:B------:R-:W-:Y:S02]  /*00f0*/  LOP3.LUT R2, R5, 0xffffffc0, R2, 0xe2, !PT ;  /* 0xffffffc005027812 */ /* 0x000fe400078ee202 */
[----:B------:R-:W-:-:S03]  /*0100*/  LEA R4, R0, R3, 0x6 ;  /* 0x0000000300047211 */ /* 0x000fc600078e30ff */
[----:B------:R-:W-:-:S04]  /*0110*/  IMAD.WIDE R2, R2, R11, c[0x0][0x170] ;  /* 0x00005c0002027625 */ /* 0x000fc800078e020b */
[----:B------:R-:W-:Y:S02]  /*0120*/  IMAD.WIDE R4, R4, R11, c[0x0][0x168] ;  /* 0x00005a0004047625 */ /* 0x000fe400078e020b */
[----:B------:R-:W3:Y:S04]  /*0130*/  LDG.E.CONSTANT R2, [R2.64] ;  /* 0x0000000402027981 */ /* 0x000ee8000c1e9900 */
[----:B------:R-:W3:Y:S01]  /*0140*/  LDG.E.CONSTANT R5, [R4.64] ;  /* 0x0000000404057981 */ /* 0x000ee2000c1e9900 */
[----:B------:R-:W-:-:S05]  /*0150*/  LEA R8, R8, R9, 0xa ;  /* 0x0000000908087211 */ /* 0x000fca00078e50ff */
[----:B------:R-:W-:Y:S01]  /*0160*/  IMAD.WIDE R8, R8, R11, c[0x0][0x160] ;  /* 0x0000580008087625 */ /* 0x000fe200078e020b */
[----:B---3--:R-:W-:-:S04]  /*0170*/  FADD R0, R2, R5 ;  /* 0x0000000502007221 */ /* 0x008fc80000000000 */
[----:B--2---:R-:W-:-:S05]  /*0180*/  FMUL R11, R0, R7 ;  /* 0x00000007000b7220 */ /* 0x004fca0000400000 */
[----:B------:R-:W-:Y:S01]  /*0190*/  STG.E [R8.64], R11 ;  /* 0x0000000b08007986 */ /* 0x000fe2000c101904 */
[----:B------:R-:W-:Y:S05]  /*01a0*/  EXIT ;  /* 0x000000000000794d */ /* 0x000fea0003800000 */
.L_x_0:
[----:B------:R-:W-:-:S00]  /*01b0*/  BRA `(.L_x_0) ;  /* 0xfffffff000007947 */ /* 0x000fc0000383ffff */
[----:B------:R-:W-:-:S00]  /*01c0*/  NOP ;  /* 0x0000000000007918 */ /* 0x000fc00000000000 */
        /* <DEDUP_REMOVED lines=11> */
.L_x_90:


//--------------------- .text.tvmgen_default_fused_nn_dense_kernel --------------------------
	.section	.text.tvmgen_default_fused_nn_dense_kernel,"ax",@progbits
	.sectionflags	@"SHF_BARRIERS=1"
	.sectioninfo	@"SHI_REGISTERS=36"
	.align	128
        .global         tvmgen_default_fused_nn_dense_kernel
        .type           tvmgen_default_fused_nn_dense_kernel,@function
        .size           tvmgen_default_fused_nn_dense_kernel,(.L_x_91 - tvmgen_default_fused_nn_dense_kernel)
        .other          tvmgen_default_fused_nn_dense_kernel,@"STO_CUDA_ENTRY STV_DEFAULT"
tvmgen_default_fused_nn_dense_kernel:
.text.tvmgen_default_fused_nn_dense_kernel:
[----:B------:R-:W-:Y:S02]  /*0000*/  MOV R1, c[0x0][0x28] ;  /* 0x00000a0000017a02 */ /* 0x000fe40000000f00 */
[----:B------:R-:W0:Y:S01]  /*0010*/  S2R R33, SR_TID.X ;  /* 0x0000000000217919 */ /* 0x000e220000002100 */
[----:B------:R-:W-:Y:S01]  /*0020*/  MOV R2, 0x4 ;  /* 0x0000000400027802 */ /* 0x000fe20000000f00 */
[----:B------:R-:W-:Y:S02]  /*0030*/  ULDC.64 UR4, c[0x0][0x118] ;  /* 0x0000460000047ab9 */ /* 0x000fe40000000a00 */
[----:B------:R-:W0:Y:S04]  /*0040*/  S2R R4, SR_CTAID.X ;  /* 0x0000000000047919 */ /* 0x000e280000002500 */
[----:B------:R-:W1:Y:S01]  /*0050*/  S2R R3, SR_CTAID.Y ;  /* 0x0000000000037919 */ /* 0x000e620000002600 */
[--C-:B0-----:R-:W-:Y:S02]  /*0060*/  IMAD R9, R4, 0x300, R33.reuse ;  /* 0x0000030004097824 */ /* 0x101fe400078e0221 */
[----:B-1----:R-:W-:-:S02]  /*0070*/  IMAD R7, R3, 0x300, R33 ;  /* 0x0000030003077824 */ /* 0x002fc400078e0221 */
[----:B------:R-:W-:-:S04]  /*0080*/  IMAD.WIDE R8, R9, R2, c[0x0][0x170] ;  /* 0x00005c0009087625 */ /* 0x000fc800078e0202 */
[----:B------:R-:W-:Y:S01]  /*0090*/  IMAD.WIDE R6, R7, R2, c[0x0][0x168] ;  /* 0x00005a0007067625 */ /* 0x000fe200078e0202 */
[----:B------:R0:W2:Y:S04]  /*00a0*/  LDG.E.CONSTANT R0, [R8.64] ;  /* 0x0000000408007981 */ /* 0x0000a8000c1e9900 */
[----:B------:R-:W2:Y:S04]  /*00b0*/  LDG.E.CONSTANT R5, [R6.64] ;  /* 0x0000000406057981 */ /* 0x000ea8000c1e9900 */
[----:B------:R0:W3:Y:S04]  /*00c0*/  LDG.E.CONSTANT R11, [R8.64+0x100] ;  /* 0x00010004080b7981 */ /* 0x0000e8000c1e9900 */
[----:B------:R-:W3:Y:S04]  /*00d0*/  LDG.E.CONSTANT R10, [R6.64+0x100] ;  /* 0x00010004060a7981 */ /* 0x000ee8000c1e9900 */
[----:B------:R0:W4:Y:S04]  /*00e0*/  LDG.E.CONSTANT R13, [R8.64+0x200] ;  /* 0x00020004080d7981 */ /* 0x000128000c1e9900 */
[----:B------:R-:W4:Y:S04]  /*00f0*/  LDG.E.CONSTANT R12, [R6.64+0x200] ;  /* 0x00020004060c7981 */ /* 0x000f28000c1e9900 */
[----:B------:R0:W5:Y:S04]  /*0100*/  LDG.E.CONSTANT R15, [R8.64+0x300] ;  /* 0x00030004080f7981 */ /* 0x000168000c1e9900 */
[----:B------:R-:W5:Y:S04]  /*0110*/  LDG.E.CONSTANT R14, [R6.64+0x300] ;  /* 0x00030004060e7981 */ /* 0x000f68000c1e9900 */
        /* <DEDUP_REMOVED lines=15> */
[----:B------:R-:W5:Y:S01]  /*0210*/  LDG.E.CONSTANT R30, [R6.64+0xb00] ;  /* 0x000b0004061e7981 */ /* 0x000f62000c1e9900 */
[----:B------:R-:W-:-:S02]  /*0220*/  LOP3.LUT P0, RZ, R33, 0x1f, RZ, 0xc0, !PT ;  /* 0x0000001f21ff7812 */ /* 0x000fc4000780c0ff */
[----:B------:R-:W-:Y:S02]  /*0230*/  ISETP.GT.AND P1, PT, R33, 0x1, PT ;  /* 0x000000012100780c */ /* 0x000fe40003f24270 */
[----:B0-----:R-:W-:Y:S01]  /*0240*/  VOTE.ANY R9, PT, PT ;  /* 0x0000000000097806 */ /* 0x001fe200038e0100 */
[----:B--2---:R-:W-:Y:S01]  /*0250*/  FFMA R0, R0, R5, RZ ;  /* 0x0000000500007223 */ /* 0x004fe200000000ff */
[----:B------:R-:W-:-:S03]  /*0260*/  VOTE.ANY R5, PT, PT ;  /* 0x0000000000057806 */ /* 0x000fc600038e0100 */
[----:B---3--:R-:W-:-:S04]  /*0270*/  FFMA R0, R11, R10, R0 ;  /* 0x0000000a0b007223 */ /* 0x008fc80000000000 */
[----:B----4-:R-:W-:-:S04]  /*0280*/  FFMA R0, R13, R12, R0 ;  /* 0x0000000c0d007223 */ /* 0x010fc80000000000 */
[----:B-----5:R-:W-:-:S04]  /*0290*/  FFMA R0, R15, R14, R0 ;  /* 0x0000000e0f007223 */ /* 0x020fc80000000000 */
[----:B------:R-:W-:-:S04]  /*02a0*/  FFMA R0, R17, R16, R0 ;  /* 0x0000001011007223 */ /* 0x000fc80000000000 */
[----:B------:R-:W-:-:S04]  /*02b0*/  FFMA R0, R19, R18, R0 ;  /* 0x0000001213007223 */ /* 0x000fc80000000000 */
[----:B------:R-:W-:-:S04]  /*02c0*/  FFMA R0, R21, R20, R0 ;  /* 0x0000001415007223 */ /* 0x000fc80000000000 */
[----:B------:R-:W-:-:S04]  /*02d0*/  FFMA R0, R23, R22, R0 ;  /* 0x0000001617007223 */ /* 0x000fc80000000000 */
[----:B------:R-:W-:-:S04]  /*02e0*/  FFMA R0, R25, R24, R0 ;  /* 0x0000001819007223 */ /* 0x000fc80000000000 */
[----:B------:R-:W-:-:S04]  /*02f0*/  FFMA R0, R27, R26, R0 ;  /* 0x0000001a1b007223 */ /* 0x000fc80000000000 */
[----:B------:R-:W-:-:S04]  /*0300*/  FFMA R0, R29, R28, R0 ;  /* 0x0000001c1d007223 */ /* 0x000fc80000000000 */
[----:B------:R-:W-:-:S05]  /*0310*/  FFMA R0, R31, R30, R0 ;  /* 0x0000001e1f007223 */ /* 0x000fca0000000000 */
[----:B------:R-:W0:Y:S02]  /*0320*/  SHFL.DOWN PT, R7, R0, 0x10, 0x1f ;  /* 0x0a001f0000077f89 */ /* 0x000e2400000e0000 */
[----:B0-----:R-:W-:Y:S01]  /*0330*/  FADD R6, R0, R7 ;  /* 0x0000000700067221 */ /* 0x001fe20000000000 */
[----:B------:R-:W-:-:S04]  /*0340*/  @!P0 SHF.R.S32.HI R0, RZ, 0x5, R33 ;  /* 0x00000005ff008819 */ /* 0x000fc80000011421 */
[----:B------:R-:W0:Y:S02]  /*0350*/  SHFL.DOWN PT, R7, R6, 0x8, 0x1f ;  /* 0x09001f0006077f89 */ /* 0x000e2400000e0000 */
[----:B0-----:R-:W-:-:S05]  /*0360*/  FADD R8, R6, R7 ;  /* 0x0000000706087221 */ /* 0x001fca0000000000 */
[----:B------:R-:W0:Y:S02]  /*0370*/  SHFL.DOWN PT, R7, R8, 0x4, 0x1f ;  /* 0x08801f0008077f89 */ /* 0x000e2400000e0000 */
[----:B0-----:R-:W-:-:S05]  /*0380*/  FADD R10, R8, R7 ;  /* 0x00000007080a7221 */ /* 0x001fca0000000000 */
[----:B------:R-:W0:Y:S02]  /*0390*/  SHFL.DOWN PT, R7, R10, 0x2, 0x1f ;  /* 0x08401f000a077f89 */ /* 0x000e2400000e0000 */
[----:B0-----:R-:W-:-:S05]  /*03a0*/  FADD R12, R10, R7 ;  /* 0x000000070a0c7221 */ /* 0x001fca0000000000 */
[----:B------:R-:W0:Y:S02]  /*03b0*/  SHFL.DOWN PT, R7, R12, 0x1, 0x1f ;  /* 0x08201f000c077f89 */ /* 0x000e2400000e0000 */
[----:B0-----:R-:W-:-:S05]  /*03c0*/  @!P0 FADD R7, R12, R7 ;  /* 0x000000070c078221 */ /* 0x001fca0000000000 */
[----:B------:R-:W-:Y:S04]  /*03d0*/  @!P0 STS [R0.X4+0x4], R7 ;  /* 0x0000040700008388 */ /* 0x000fe80000004800 */
[----:B------:R-:W-:Y:S01]  /*03e0*/  BAR.SYNC.DEFER_BLOCKING 0x0 ;  /* 0x0000000000007b1d */ /* 0x000fe20000010000 */
[----:B------:R-:W-:-:S05]  /*03f0*/  ISETP.NE.AND P0, PT, R33, RZ, PT ;  /* 0x000000ff2100720c */ /* 0x000fca0003f05270 */
[----:B------:R-:W0:Y:S04]  /*0400*/  @!P1 LDS R32, [R33.X4+0x4] ;  /* 0x0000040021209984 */ /* 0x000e280000004800 */
[----:B0-----:R-:W0:Y:S02]  /*0410*/  SHFL.DOWN PT, R9, R32, 0x1, 0x1f ;  /* 0x08201f0020097f89 */ /* 0x001e2400000e0000 */
[----:B0-----:R-:W-:-:S05]  /*0420*/  FADD R5, R32, R9 ;  /* 0x0000000920057221 */ /* 0x001fca0000000000 */
[----:B------:R0:W-:Y:S04]  /*0430*/  @!P0 STS [RZ], R5 ;  /* 0x00000005ff008388 */ /* 0x0001e80000000800 */
[----:B------:R-:W-:Y:S06]  /*0440*/  BAR.SYNC.DEFER_BLOCKING 0x0 ;  /* 0x0000000000007b1d */ /* 0x000fec0000010000 */
[----:B------:R-:W-:Y:S05]  /*0450*/  @P0 EXIT ;  /* 0x000000000000094d */ /* 0x000fea0003800000 */
[----:B0-----:R-:W0:Y:S01]  /*0460*/  LDS R5, [RZ] ;  /* 0x00000000ff057984 */ /* 0x001e220000000800 */
[----:B------:R-:W-:-:S04]  /*0470*/  IMAD R3, R3, 0x300, R4 ;  /* 0x0000030003037824 */ /* 0x000fc800078e0204 */
[----:B------:R-:W-:-:S05]  /*0480*/  IMAD.WIDE R2, R3, R2, c[0x0][0x160] ;  /* 0x0000580003027625 */ /* 0x000fca00078e0202 */
[----:B0-----:R-:W-:Y:S01]  /*0490*/  STG.E [R2.64], R5 ;  /* 0x0000000502007986 */ /* 0x001fe2000c101904 */
[----:B------:R-:W-:Y:S05]  /*04a0*/  EXIT ;  /* 0x000000000000794d */ /* 0x000fea0003800000 */
.L_x_1:
        /* <DEDUP_REMOVED lines=13> */
.L_x_91:


//--------------------- .text.tvmgen_default_fused_mean_kernel_1 --------------------------
	.section	.text.tvmgen_default_fused_mean_kernel_1,"ax",@progbits
	.sectioninfo	@"SHI_REGISTERS=10"
	.align	128
        .global         tvmgen_default_fused_mean_kernel_1
        .type           tvmgen_default_fused_mean_kernel_1,@function
        .size           tvmgen_default_fused_mean_kernel_1,(.L_x_92 - tvmgen_default_fused_mean_kernel_1)
        .other          tvmgen_default_fused_mean_kernel_1,@"STO_CUDA_ENTRY STV_DEFAULT"
tvmgen_default_fused_mean_kernel_1:
.text.tvmgen_default_fused_mean_kernel_1:
[----:B------:R-:W-:Y:S02]  /*0000*/  MOV R1, c[0x0][0x28] ;  /* 0x00000a0000017a02 */ /* 0x000fe40000000f00 */
[----:B------:R-:W0:Y:S01]  /*0010*/  S2R R4, SR_TID.X ;  /* 0x0000000000047919 */ /* 0x000e220000002100 */
[----:B------:R-:W-:Y:S01]  /*0020*/  MOV R5, 0x4 ;  /* 0x0000000400057802 */ /* 0x000fe20000000f00 */
[----:B------:R-:W-:-:S04]  /*0030*/  ULDC.64 UR4, c[0x0][0x118] ;  /* 0x0000460000047ab9 */ /* 0x000fc80000000a00 */
[----:B0-----:R-:W-:-:S06]  /*0040*/  IMAD.WIDE R2, R4, R5, c[0x0][0x168] ;  /* 0x00005a0004027625 */ /* 0x001fcc00078e0205 */
[----:B------:R-:W2:Y:S01]  /*0050*/  LDG.E.CONSTANT R2, [R2.64] ;  /* 0x0000000402027981 */ /* 0x000ea2000c1e9900 */
[----:B------:R-:W-:Y:S01]  /*0060*/  IMAD.WIDE R4, R4, R5, c[0x0][0x160] ;  /* 0x0000580004047625 */ /* 0x000fe200078e0205 */
[----:B--2---:R-:W-:-:S05]  /*0070*/  FMUL R7, R2, 0.0013020830228924751282 ;  /* 0x3aaaaaa802077820 */ /* 0x004fca0000400000 */
[----:B------:R-:W-:Y:S01]  /*0080*/  STG.E [R4.64], R7 ;  /* 0x0000000704007986 */ /* 0x000fe2000c101904 */
[----:B------:R-:W-:Y:S05]  /*0090*/  EXIT ;  /* 0x000000000000794d */ /* 0x000fea0003800000 */
.L_x_2:
        /* <DEDUP_REMOVED lines=14> */
.L_x_92:


//--------------------- .text.tvmgen_default_fused_reshape_add_reshape_transpose_multiply_reshape_kernel --------------------------
	.section	.text.tvmgen_default_fused_reshape_add_reshape_transpose_multiply_reshape_kernel,"ax",@progbits
	.sectioninfo	@"SHI_REGISTERS=14"
	.align	128
        .global         tvmgen_default_fused_reshape_add_reshape_transpose_multiply_reshape_kernel
        .type           tvmgen_default_fused_reshape_add_reshape_transpose_multiply_reshape_kernel,@function
        .size           tvmgen_default_fused_reshape_add_reshape_transpose_multiply_reshape_kernel,(.L_x_93 - tvmgen_default_fused_reshape_add_reshape_transpose_multiply_reshape_kernel)
        .other          tvmgen_default_fused_reshape_add_reshape_transpose_multiply_reshape_kernel,@"STO_CUDA_ENTRY STV_DEFAULT"
tvmgen_default_fused_reshape_add_reshape_transpose_multiply_reshape_kernel:
.text.tvmgen_default_fused_reshape_add_reshape_transpose_multiply_reshape_kernel:
        /* <DEDUP_REMOVED lines=27> */
.L_x_3:
        /* <DEDUP_REMOVED lines=13> */
.L_x_93:


//--------------------- .text.tvmgen_default_fused_nn_dense_3_kernel --------------------------
	.section	.text.tvmgen_default_fused_nn_dense_3_kernel,"ax",@progbits
	.sectionflags	@"SHF_BARRIERS=1"
	.sectioninfo	@"SHI_REGISTERS=36"
	.align	128
        .global         tvmgen_default_fused_nn_dense_3_kernel
        .type           tvmgen_default_fused_nn_dense_3_kernel,@function
        .size           tvmgen_default_fused_nn_dense_3_kernel,(.L_x_94 - tvmgen_default_fused_nn_dense_3_kernel)
        .other          tvmgen_default_fused_nn_dense_3_kernel,@"STO_CUDA_ENTRY STV_DEFAULT"
tvmgen_default_fused_nn_dense_3_kernel:
.text.tvmgen_default_fused_nn_dense_3_kernel:
        /* <DEDUP_REMOVED lines=75> */
.L_x_4:
        /* <DEDUP_REMOVED lines=13> */
.L_x_94:


//--------------------- .text.tvmgen_default_fused_less_add_where_take_add_kernel --------------------------
	.section	.text.tvmgen_default_fused_less_add_where_take_add_kernel,"ax",@progbits
	.sectioninfo	@"SHI_REGISTERS=20"
	.align	128
        .global         tvmgen_default_fused_less_add_where_take_add_kernel
        .type           tvmgen_default_fused_less_add_where_take_add_kernel,@function
        .size           tvmgen_default_fused_less_add_where_take_add_kernel,(.L_x_95 - tvmgen_default_fused_less_add_where_take_add_kernel)
        .other          tvmgen_default_fused_less_add_where_take_add_kernel,@"STO_CUDA_ENTRY STV_DEFAULT"
tvmgen_default_fused_less_add_where_take_add_kernel:
.text.tvmgen_default_fused_less_add_where_take_add_kernel:
[----:B------:R-:W-:Y:S02]  /*0000*/  IMAD.MOV.U32 R1, RZ, RZ, c[0x0][0x28] ;  /* 0x00000a00ff017624 */ /* 0x000fe400078e00ff */
[----:B------:R-:W0:Y:S01]  /*0010*/  S2R R2, SR_TID.X ;  /* 0x0000000000027919 */ /* 0x000e220000002100 */
[----:B------:R-:W-:Y:S01]  /*0020*/  IMAD.MOV.U32 R5, RZ, RZ, 0x8 ;  /* 0x00000008ff057424 */ /* 0x000fe200078e00ff */
[----:B------:R-:W-:Y:S02]  /*0030*/  ULDC.64 UR4, c[0x0][0x118] ;  /* 0x0000460000047ab9 */ /* 0x000fe40000000a00 */
[----:B------:R-:W1:Y:S01]  /*0040*/  S2R R15, SR_CTAID.X ;  /* 0x00000000000f7919 */ /* 0x000e620000002500 */
[----:B0-----:R-:W-:-:S05]  /*0050*/  SHF.R.S32.HI R0, RZ, 0x8, R2 ;  /* 0x00000008ff007819 */ /* 0x001fca0000011402 */
[----:B-1----:R-:W-:-:S04]  /*0060*/  IMAD R0, R15, 0x4, R0 ;  /* 0x000000040f007824 */ /* 0x002fc800078e0200 */
[----:B------:R-:W-:-:S05]  /*0070*/  IMAD.HI R0, R0, 0x55555556, RZ ;  /* 0x5555555600007827 */ /* 0x000fca00078e02ff */
[----:B------:R-:W-:-:S05]  /*0080*/  LEA.HI R4, R0, R0, RZ, 0x1 ;  /* 0x0000000000047211 */ /* 0x000fca00078f08ff */
[----:B------:R-:W-:-:S06]  /*0090*/  IMAD.WIDE R4, R4, R5, c[0x0][0x168] ;  /* 0x00005a0004047625 */ /* 0x000fcc00078e0205 */
[----:B------:R-:W2:Y:S01]  /*00a0*/  LDG.E.64.CONSTANT R4, [R4.64] ;  /* 0x0000000404047981 */ /* 0x000ea2000c1e9b00 */
[----:B------:R-:W-:-:S05]  /*00b0*/  SHF.R.S32.HI R3, RZ, 0x1f, R2 ;  /* 0x0000001fff037819 */ /* 0x000fca0000011402 */
[----:B------:R-:W-:-:S06]  /*00c0*/  IMAD.WIDE R6, R15, 0x100, R2 ;  /* 0x000001000f067825 */ /* 0x000fcc00078e0202 */
[----:B------:R-:W-:-:S06]  /*00d0*/  IMAD.WIDE.U32 R8, R7, -0x55555555, RZ ;  /* 0xaaaaaaab07087825 */ /* 0x000fcc00078e00ff */
[----:B------:R-:W-:-:S04]  /*00e0*/  IMAD.WIDE.U32 R10, P0, R6, 0x2aaaaaaa, R8 ;  /* 0x2aaaaaaa060a7825 */ /* 0x000fc80007800008 */
[----:B------:R-:W-:-:S04]  /*00f0*/  IMAD.WIDE.U32 R8, R6, -0x55555555, RZ ;  /* 0xaaaaaaab06087825 */ /* 0x000fc800078e00ff */
[----:B------:R-:W-:Y:S01]  /*0100*/  IMAD.X R13, RZ, RZ, RZ, P0 ;  /* 0x000000ffff0d7224 */ /* 0x000fe200000e06ff */
[----:B------:R-:W-:Y:S01]  /*0110*/  IADD3 RZ, P0, R9, R10, RZ ;  /* 0x0000000a09ff7210 */ /* 0x000fe20007f1e0ff */
[----:B------:R-:W-:-:S04]  /*0120*/  IMAD.MOV.U32 R12, RZ, RZ, R11 ;  /* 0x000000ffff0c7224 */ /* 0x000fc800078e000b */
[----:B------:R-:W-:-:S05]  /*0130*/  IMAD.WIDE.U32.X R8, R7, 0x2aaaaaaa, R12, P0 ;  /* 0x2aaaaaaa07087825 */ /* 0x000fca00000e040c */
[----:B------:R-:W-:-:S04]  /*0140*/  IADD3 R13, P2, R8, 0x55555555, RZ ;  /* 0x55555555080d7810 */ /* 0x000fc80007f5e0ff */
[----:B------:R-:W-:Y:S02]  /*0150*/  IADD3.X R17, R9, -0x2aaaaaab, RZ, P2, !PT ;  /* 0xd555555509117810 */ /* 0x000fe400017fe4ff */
[----:B--2---:R-:W-:Y:S02]  /*0160*/  IADD3 R3, P1, R4, 0x773a, RZ ;  /* 0x0000773a04037810 */ /* 0x004fe40007f3e0ff */
[----:B------:R-:W-:-:S03]  /*0170*/  ISETP.GE.AND P0, PT, R5, RZ, PT ;  /* 0x000000ff0500720c */ /* 0x000fc60003f06270 */
[----:B------:R-:W-:Y:S01]  /*0180*/  IMAD.X R11, RZ, RZ, R5, P1 ;  /* 0x000000ffff0b7224 */ /* 0x000fe200008e0605 */
[----:B------:R-:W-:Y:S02]  /*0190*/  ISETP.LT.AND P1, PT, R7, RZ, PT ;  /* 0x000000ff0700720c */ /* 0x000fe40003f21270 */
[----:B------:R-:W-:Y:S02]  /*01a0*/  SEL R4, R3, R4, !P0 ;  /* 0x0000000403047207 */ /* 0x000fe40004000000 */
[----:B------:R-:W-:Y:S02]  /*01b0*/  SEL R3, R13, R8, P1 ;  /* 0x000000080d037207 */ /* 0x000fe40000800000 */
[----:B------:R-:W-:Y:S01]  /*01c0*/  SEL R0, R17, R9, P1 ;  /* 0x0000000911007207 */ /* 0x000fe20000800000 */
[----:B------:R-:W-:Y:S01]  /*01d0*/  IMAD.MOV.U32 R9, RZ, RZ, 0x4 ;  /* 0x00000004ff097424 */ /* 0x000fe200078e00ff */
[----:B------:R-:W-:Y:S02]  /*01e0*/  SEL R10, R11, R5, !P0 ;  /* 0x000000050b0a7207 */ /* 0x000fe40004000000 */
[----:B------:R-:W-:-:S02]  /*01f0*/  ISETP.GT.U32.AND P0, PT, R4, RZ, PT ;  /* 0x000000ff0400720c */ /* 0x000fc40003f04070 */
[----:B------:R-:W-:Y:S02]  /*0200*/  SHF.R.S64 R3, R3, 0x7, R0 ;  /* 0x0000000703037819 */ /* 0x000fe40000001000 */
[----:B------:R-:W-:Y:S02]  /*0210*/  ISETP.GT.AND.EX P0, PT, R10, RZ, PT, P0 ;  /* 0x000000ff0a00720c */ /* 0x000fe40003f04300 */
[----:B------:R-:W-:Y:S02]  /*0220*/  LEA.HI R3, P1, R0, R3, RZ, 0x1 ;  /* 0x0000000300037211 */ /* 0x000fe400078308ff */
[----:B------:R-:W-:Y:S02]  /*0230*/  SEL R5, R4, RZ, P0 ;  /* 0x000000ff04057207 */ /* 0x000fe40000000000 */
[----:B------:R-:W-:Y:S01]  /*0240*/  LEA.HI.X.SX32 R0, R0, RZ, 0x19, P1 ;  /* 0x000000ff00007211 */ /* 0x000fe200008fceff */
[----:B------:R-:W-:Y:S01]  /*0250*/  IMAD.WIDE.U32 R6, R3, -0x300, R6 ;  /* 0xfffffd0003067825 */ /* 0x000fe200078e0006 */
[----:B------:R-:W-:-:S02]  /*0260*/  SEL R4, R10, RZ, P0 ;  /* 0x000000ff0a047207 */ /* 0x000fc40000000000 */
[----:B------:R-:W-:Y:S01]  /*0270*/  ISETP.LT.U32.AND P0, PT, R5, 0x7739, PT ;  /* 0x000077390500780c */ /* 0x000fe20003f01070 */
[----:B------:R-:W-:-:S03]  /*0280*/  IMAD R8, R0, -0x300, RZ ;  /* 0xfffffd0000087824 */ /* 0x000fc600078e02ff */
[C---:B------:R-:W-:Y:S02]  /*0290*/  ISETP.LT.AND.EX P0, PT, R4.reuse, RZ, PT, P0 ;  /* 0x000000ff0400720c */ /* 0x040fe40003f01300 */
[----:B------:R-:W-:Y:S02]  /*02a0*/  IADD3 R7, R7, -R3, R8 ;  /* 0x8000000307077210 */ /* 0x000fe40007ffe008 */
[----:B------:R-:W-:Y:S02]  /*02b0*/  SEL R0, R4, RZ, P0 ;  /* 0x000000ff04007207 */ /* 0x000fe40000000000 */
[----:B------:R-:W-:-:S03]  /*02c0*/  SEL R5, R5, 0x7739, P0 ;  /* 0x0000773905057807 */ /* 0x000fc60000000000 */
[----:B------:R-:W-:Y:S02]  /*02d0*/  IMAD R3, R0, 0x300, RZ ;  /* 0x0000030000037824 */ /* 0x000fe400078e02ff */
[----:B------:R-:W-:-:S04]  /*02e0*/  IMAD.WIDE.U32 R4, R5, 0x300, R6 ;  /* 0x0000030005047825 */ /* 0x000fc800078e0006 */
[----:B------:R-:W-:Y:S01]  /*02f0*/  IMAD R0, R15, 0x400, R2 ;  /* 0x000004000f007824 */ /* 0x000fe200078e0202 */
[----:B------:R-:W-:Y:S01]  /*0300*/  LEA R6, P0, R4, c[0x0][0x170], 0x2 ;  /* 0x00005c0004067a11 */ /* 0x000fe200078010ff */
[----:B------:R-:W-:Y:S02]  /*0310*/  IMAD.IADD R5, R5, 0x1, R3 ;  /* 0x0000000105057824 */ /* 0x000fe400078e0203 */
[----:B------:R-:W-:-:S03]  /*0320*/  IMAD.WIDE R2, R0, R9, c[0x0][0x178] ;  /* 0x00005e0000027625 */ /* 0x000fc600078e0209 */
[----:B------:R-:W-:-:S03]  /*0330*/  LEA.HI.X R7, R4, c[0x0][0x174], R5, 0x2, P0 ;  /* 0x00005d0004077a11 */ /* 0x000fc600000f1405 */
[----:B------:R-:W2:Y:S04]  /*0340*/  LDG.E.CONSTANT R3, [R2.64] ;  /* 0x0000000402037981 */ /* 0x000ea8000c1e9900 */
[----:B------:R-:W2:Y:S01]  /*0350*/  LDG.E.CONSTANT R6, [R6.64] ;  /* 0x0000000406067981 */ /* 0x000ea2000c1e9900 */
[----:B------:R-:W-:Y:S01]  /*0360*/  IMAD.WIDE R4, R0, R9, c[0x0][0x160] ;  /* 0x0000580000047625 */ /* 0x000fe200078e0209 */
[----:B--2---:R-:W-:-:S05]  /*0370*/  FADD R9, R6, R3 ;  /* 0x0000000306097221 */ /* 0x004fca0000000000 */
[----:B------:R-:W-:Y:S01]  /*0380*/  STG.E [R4.64], R9 ;  /* 0x0000000904007986 */ /* 0x000fe2000c101904 */
[----:B------:R-:W-:Y:S05]  /*0390*/  EXIT ;  /* 0x000000000000794d */ /* 0x000fea0003800000 */
.L_x_5:
        /* <DEDUP_REMOVED lines=14> */
.L_x_95:


//--------------------- .text.tvmgen_default_fused_reshape_add_add_kernel --------------------------
	.section	.text.tvmgen_default_fused_reshape_add_add_kernel,"ax",@progbits
	.sectioninfo	@"SHI_REGISTERS=14"
	.align	128
        .global         tvmgen_default_fused_reshape_add_add_kernel
        .type           tvmgen_default_fused_reshape_add_add_kernel,@function
        .size           tvmgen_default_fused_reshape_add_add_kernel,(.L_x_96 - tvmgen_default_fused_reshape_add_add_kernel)
        .other          tvmgen_default_fused_reshape_add_add_kernel,@"STO_CUDA_ENTRY STV_DEFAULT"
tvmgen_default_fused_reshape_add_add_kernel:
.text.tvmgen_default_fused_reshape_add_add_kernel:
[----:B------:R-:W-:Y:S02]  /*0000*/  MOV R1, c[0x0][0x28] ;  /* 0x00000a0000017a02 */ /* 0x000fe40000000f00 */
[----:B------:R-:W0:Y:S01]  /*0010*/  S2R R8, SR_CTAID.X ;  /* 0x0000000000087919 */ /* 0x000e220000002500 */
[----:B------:R-:W-:Y:S01]  /*0020*/  MOV R9, 0x4 ;  /* 0x0000000400097802 */ /* 0x000fe20000000f00 */
[----:B------:R-:W-:Y:S02]  /*0030*/  ULDC.64 UR4, c[0x0][0x118] ;  /* 0x0000460000047ab9 */ /* 0x000fe40000000a00 */
[----:B------:R-:W0:Y:S02]  /*0040*/  S2R R3, SR_TID.X ;  /* 0x0000000000037919 */ /* 0x000e240000002100 */
[----:B0-----:R-:W-:Y:S02]  /*0050*/  LEA R0, R8, R3, 0x8 ;  /* 0x0000000308007211 */ /* 0x001fe400078e40ff */
[----:B------:R-:W-:-:S03]  /*0060*/  SHF.R.S32.HI R3, RZ, 0x8, R3 ;  /* 0x00000008ff037819 */ /* 0x000fc60000011403 */
[----:B------:R-:W-:Y:S01]  /*0070*/  IMAD.HI R2, R0, 0x2aaaaaab, RZ ;  /* 0x2aaaaaab00027827 */ /* 0x000fe200078e02ff */
[----:B------:R-:W-:-:S03]  /*0080*/  LEA R4, R8, R3, 0x2 ;  /* 0x0000000308047211 */ /* 0x000fc600078e10ff */
[----:B------:R-:W-:Y:S01]  /*0090*/  IMAD R8, R8, 0x300, R0 ;  /* 0x0000030008087824 */ /* 0x000fe200078e0200 */
[----:B------:R-:W-:Y:S01]  /*00a0*/  SHF.R.U32.HI R3, RZ, 0x1f, R2 ;  /* 0x0000001fff037819 */ /* 0x000fe20000011602 */
[----:B------:R-:W-:-:S03]  /*00b0*/  IMAD.HI R4, R4, 0x55555556, RZ ;  /* 0x5555555604047827 */ /* 0x000fc600078e02ff */
[----:B------:R-:W-:Y:S01]  /*00c0*/  LEA.HI.SX32 R3, R2, R3, 0x19 ;  /* 0x0000000302037211 */ /* 0x000fe200078fcaff */
[----:B------:R-:W-:Y:S01]  /*00d0*/  IMAD.WIDE R6, R8, R9, c[0x0][0x178] ;  /* 0x00005e0008067625 */ /* 0x000fe200078e0209 */
[----:B------:R-:W-:-:S03]  /*00e0*/  LEA.HI R4, R4, R4, RZ, 0x1 ;  /* 0x0000000404047211 */ /* 0x000fc600078f08ff */
[----:B------:R-:W-:Y:S02]  /*00f0*/  IMAD R3, R3, -0x300, R0 ;  /* 0xfffffd0003037824 */ /* 0x000fe400078e0200 */
[----:B------:R-:W2:Y:S02]  /*0100*/  LDG.E.CONSTANT R7, [R6.64] ;  /* 0x0000000406077981 */ /* 0x000ea4000c1e9900 */
[----:B------:R-:W-:Y:S02]  /*0110*/  IMAD R4, R4, 0x300, R3 ;  /* 0x0000030004047824 */ /* 0x000fe400078e0203 */
[----:B------:R-:W-:-:S04]  /*0120*/  IMAD.WIDE R2, R3, R9, c[0x0][0x170] ;  /* 0x00005c0003027625 */ /* 0x000fc800078e0209 */
[-C--:B------:R-:W-:Y:S02]  /*0130*/  IMAD.WIDE R4, R4, R9.reuse, c[0x0][0x168] ;  /* 0x00005a0004047625 */ /* 0x080fe400078e0209 */
[----:B------:R-:W3:Y:S04]  /*0140*/  LDG.E.CONSTANT R2, [R2.64] ;  /* 0x0000000402027981 */ /* 0x000ee8000c1e9900 */
[----:B------:R-:W3:Y:S01]  /*0150*/  LDG.E.CONSTANT R5, [R4.64] ;  /* 0x0000000404057981 */ /* 0x000ee2000c1e9900 */
[----:B------:R-:W-:Y:S01]  /*0160*/  IMAD.WIDE R8, R8, R9, c[0x0][0x160] ;  /* 0x0000580008087625 */ /* 0x000fe200078e0209 */
[----:B---3--:R-:W-:-:S04]  /*0170*/  FADD R0, R2, R5 ;  /* 0x0000000502007221 */ /* 0x008fc80000000000 */
[----:B--2---:R-:W-:-:S05]  /*0180*/  FADD R11, R0, R7 ;  /* 0x00000007000b7221 */ /* 0x004fca0000000000 */
[----:B------:R-:W-:Y:S01]  /*0190*/  STG.E [R8.64], R11 ;  /* 0x0000000b08007986 */ /* 0x000fe2000c101904 */
[----:B------:R-:W-:Y:S05]  /*01a0*/  EXIT ;  /* 0x000000000000794d */ /* 0x000fea0003800000 */
.L_x_6:
        /* <DEDUP_REMOVED lines=13> */
.L_x_96:


//--------------------- .text.tvmgen_default_fused_mean_kernel --------------------------
	.section	.text.tvmgen_default_fused_mean_kernel,"ax",@progbits
	.sectioninfo	@"SHI_REGISTERS=56"
	.align	128
        .global         tvmgen_default_fused_mean_kernel
        .type           tvmgen_default_fused_mean_kernel,@function
        .size           tvmgen_default_fused_mean_kernel,(.L_x_97 - tvmgen_default_fused_mean_kernel)
        .other          tvmgen_default_fused_mean_kernel,@"STO_CUDA_ENTRY STV_DEFAULT"
tvmgen_default_fused_mean_kernel:
.text.tvmgen_default_fused_mean_kernel:
[----:B------:R-:W-:Y:S02]  /*0000*/  MOV R1, c[0x0][0x28] ;  /* 0x00000a0000017a02 */ /* 0x000fe40000000f00 */
[----:B------:R-:W0:Y:S01]  /*0010*/  S2R R5, SR_TID.X ;  /* 0x0000000000057919 */ /* 0x000e220000002100 */
[----:B------:R-:W-:Y:S01]  /*0020*/  MOV R2, 0x4 ;  /* 0x0000000400027802 */ /* 0x000fe20000000f00 */
[----:B------:R-:W-:Y:S02]  /*0030*/  ULDC.64 UR4, c[0x0][0x118] ;  /* 0x0000460000047ab9 */ /* 0x000fe40000000a00 */
[----:B------:R-:W0:Y:S04]  /*0040*/  S2R R0, SR_TID.Y ;  /* 0x0000000000007919 */ /* 0x000e280000002200 */
[----:B------:R-:W1:Y:S01]  /*0050*/  S2R R3, SR_CTAID.X ;  /* 0x0000000000037919 */ /* 0x000e620000002500 */
[----:B0-----:R-:W-:-:S04]  /*0060*/  IMAD R4, R0, 0x300, R5 ;  /* 0x0000030000047824 */ /* 0x001fc800078e0205 */
[----:B-1----:R-:W-:-:S04]  /*0070*/  IMAD R7, R3, 0x6000, R4 ;  /* 0x0000600003077824 */ /* 0x002fc800078e0204 */
[----:B------:R-:W-:-:S05]  /*0080*/  IMAD.WIDE R6, R7, R2, c[0x0][0x160] ;  /* 0x0000580007067625 */ /* 0x000fca00078e0202 */
[----:B------:R0:W2:Y:S04]  /*0090*/  LDG.E.CONSTANT R4, [R6.64] ;  /* 0x0000000406047981 */ /* 0x0000a8000c1e9900 */
[----:B------:R0:W3:Y:S04]  /*00a0*/  LDG.E.CONSTANT R9, [R6.64+0x80] ;  /* 0x0000800406097981 */ /* 0x0000e8000c1e9900 */
[----:B------:R0:W4:Y:S04]  /*00b0*/  LDG.E.CONSTANT R11, [R6.64+0x100] ;  /* 0x00010004060b7981 */ /* 0x000128000c1e9900 */
[----:B------:R0:W5:Y:S04]  /*00c0*/  LDG.E.CONSTANT R13, [R6.64+0x180] ;  /* 0x00018004060d7981 */ /* 0x000168000c1e9900 */
        /* <DEDUP_REMOVED lines=19> */
[----:B------:R0:W5:Y:S01]  /*0200*/  LDG.E.CONSTANT R53, [R6.64+0xb80] ;  /* 0x000b800406357981 */ /* 0x000162000c1e9900 */
[----:B------:R-:W-:-:S02]  /*0210*/  ISETP.NE.AND P0, PT, R5, RZ, PT ;  /* 0x000000ff0500720c */ /* 0x000fc40003f05270 */
[----:B0-----:R-:W-:Y:S01]  /*0220*/  VOTE.ANY R7, PT, PT ;  /* 0x0000000000077806 */ /* 0x001fe200038e0100 */
[----:B--2---:R-:W-:-:S04]  /*0230*/  FADD R4, RZ, R4 ;  /* 0x00000004ff047221 */ /* 0x004fc80000000000 */
[----:B---3--:R-:W-:-:S04]  /*0240*/  FADD R4, R4, R9 ;  /* 0x0000000904047221 */ /* 0x008fc80000000000 */
[----:B----4-:R-:W-:Y:S01]  /*0250*/  FADD R4, R4, R11 ;  /* 0x0000000b04047221 */ /* 0x010fe20000000000 */
[----:B------:R-:W-:-:S03]  /*0260*/  SHF.L.U32 R11, R0, 0x5, RZ ;  /* 0x00000005000b7819 */ /* 0x000fc600000006ff */
[----:B-----5:R-:W-:-:S04]  /*0270*/  FADD R4, R4, R13 ;  /* 0x0000000d04047221 */ /* 0x020fc80000000000 */
[----:B------:R-:W-:-:S04]  /*0280*/  FADD R4, R4, R15 ;  /* 0x0000000f04047221 */ /* 0x000fc80000000000 */
        /* <DEDUP_REMOVED lines=18> */
[----:B------:R-:W-:-:S05]  /*03b0*/  FADD R4, R4, R53 ;  /* 0x0000003504047221 */ /* 0x000fca0000000000 */
[----:B------:R-:W0:Y:S02]  /*03c0*/  SHFL.DOWN PT, R9, R4, 0x10, 0x1f ;  /* 0x0a001f0004097f89 */ /* 0x000e2400000e0000 */
[----:B0-----:R-:W-:-:S05]  /*03d0*/  FADD R6, R4, R9 ;  /* 0x0000000904067221 */ /* 0x001fca0000000000 */
        /* <DEDUP_REMOVED lines=8> */
[----:B------:R0:W1:Y:S01]  /*0460*/  SHFL.IDX PT, R11, R14, R11, 0x1f ;  /* 0x00001f0b0e0b7589 */ /* 0x00006200000e0000 */
[----:B------:R-:W-:Y:S05]  /*0470*/  @P0 EXIT ;  /* 0x000000000000094d */ /* 0x000fea0003800000 */
[----:B------:R-:W-:-:S05]  /*0480*/  LEA R3, R3, R0, 0x5 ;  /* 0x0000000003037211 */ /* 0x000fca00078e28ff */
[----:B------:R-:W-:-:S05]  /*0490*/  IMAD.WIDE R2, R3, R2, c[0x0][0x168] ;  /* 0x00005a0003027625 */ /* 0x000fca00078e0202 */
[----:B-1----:R-:W-:Y:S01]  /*04a0*/  STG.E [R2.64], R11 ;  /* 0x0000000b02007986 */ /* 0x002fe2000c101904 */
[----:B------:R-:W-:Y:S05]  /*04b0*/  EXIT ;  /* 0x000000000000794d */ /* 0x000fea0003800000 */
.L_x_7:
        /* <DEDUP_REMOVED lines=12> */
.L_x_97:


//--------------------- .text.tvmgen_default_fused_expand_dims_expand_dims_broadcast_to_cast_subtract_cast_where_kernel --------------------------
	.section	.text.tvmgen_default_fused_expand_dims_expand_dims_broadcast_to_cast_subtract_cast_where_kernel,"ax",@progbits
	.sectioninfo	@"SHI_REGISTERS=10"
	.align	128
        .global         tvmgen_default_fused_expand_dims_expand_dims_broadcast_to_cast_subtract_cast_where_kernel
        .type           tvmgen_default_fused_expand_dims_expand_dims_broadcast_to_cast_subtract_cast_where_kernel,@function
        .size           tvmgen_default_fused_expand_dims_expand_dims_broadcast_to_cast_subtract_cast_where_kernel,(.L_x_98 - tvmgen_default_fused_expand_dims_expand_dims_broadcast_to_cast_subtract_cast_where_kernel)
        .other          tvmgen_default_fused_expand_dims_expand_dims_broadcast_to_cast_subtract_cast_where_kernel,@"STO_CUDA_ENTRY STV_DEFAULT"
tvmgen_default_fused_expand_dims_expand_dims_broadcast_to_cast_subtract_cast_where_kernel:
.text.tvmgen_default_fused_expand_dims_expand_dims_broadcast_to_cast_subtract_cast_where_kernel:
[----:B------:R-:W-:Y:S02]  /*0000*/  IMAD.MOV.U32 R1, RZ, RZ, c[0x0][0x28] ;  /* 0x00000a00ff017624 */ /* 0x000fe400078e00ff */
[----:B------:R-:W0:Y:S01]  /*0010*/  S2R R4, SR_TID.X ;  /* 0x0000000000047919 */ /* 0x000e220000002100 */
[----:B------:R-:W-:Y:S01]  /*0020*/  ULDC.64 UR4, c[0x0][0x118] ;  /* 0x0000460000047ab9 */ /* 0x000fe20000000a00 */
[----:B0-----:R-:W-:-:S04]  /*0030*/  SHF.L.U32 R0, R4, 0x3, RZ ;  /* 0x0000000304007819 */ /* 0x001fc800000006ff */
[----:B------:R-:W-:-:S04]  /*0040*/  LOP3.LUT R0, R0, 0x3f8, RZ, 0xc0, !PT ;  /* 0x000003f800007812 */ /* 0x000fc800078ec0ff */
[----:B------:R-:W-:-:S05]  /*0050*/  IADD3 R2, P0, R0, c[0x0][0x168], RZ ;  /* 0x00005a0000027a10 */ /* 0x000fca0007f1e0ff */
[----:B------:R-:W-:-:S06]  /*0060*/  IMAD.X R3, RZ, RZ, c[0x0][0x16c], P0 ;  /* 0x00005b00ff037624 */ /* 0x000fcc00000e06ff */
[----:B------:R-:W2:Y:S01]  /*0070*/  LDG.E.64.CONSTANT R2, [R2.64] ;  /* 0x0000000402027981 */ /* 0x000ea2000c1e9b00 */
[----:B------:R-:W-:-:S03]  /*0080*/  MOV R7, 0x4 ;  /* 0x0000000400077802 */ /* 0x000fc60000000f00 */
[----:B------:R-:W0:Y:S02]  /*0090*/  S2R R5, SR_CTAID.X ;  /* 0x0000000000057919 */ /* 0x000e240000002500 */
[----:B0-----:R-:W-:-:S04]  /*00a0*/  IMAD R4, R5, 0x400, R4 ;  /* 0x0000040005047824 */ /* 0x001fc800078e0204 */
[----:B------:R-:W-:Y:S01]  /*00b0*/  IMAD.WIDE R4, R4, R7, c[0x0][0x160] ;  /* 0x0000580004047625 */ /* 0x000fe200078e0207 */
[----:B--2---:R-:W0:Y:S02]  /*00c0*/  I2F.S64 R0, R2 ;  /* 0x0000000200007312 */ /* 0x004e240000301400 */
[----:B0-----:R-:W-:-:S05]  /*00d0*/  FADD R0, -R0, 1 ;  /* 0x3f80000000007421 */ /* 0x001fca0000000100 */
[----:B------:R-:W-:-:S04]  /*00e0*/  FSETP.NEU.AND P0, PT, R0, RZ, PT ;  /* 0x000000ff0000720b */ /* 0x000fc80003f0d000 */
[----:B------:R-:W-:-:S05]  /*00f0*/  FSEL R7, R0, -3.40282306073709652508e+38, !P0 ;  /* 0xff7ffffd00077808 */ /* 0x000fca0004000000 */
[----:B------:R-:W-:Y:S01]  /*0100*/  STG.E [R4.64], R7 ;  /* 0x0000000704007986 */ /* 0x000fe2000c101904 */
[----:B------:R-:W-:Y:S05]  /*0110*/  EXIT ;  /* 0x000000000000794d */ /* 0x000fea0003800000 */
.L_x_8:
        /* <DEDUP_REMOVED lines=14> */
.L_x_98:


//--------------------- .text.tvmgen_default_fused_nn_dense_1_kernel --------------------------
	.section	.text.tvmgen_default_fused_nn_dense_1_kernel,"ax",@progbits
	.sectionflags	@"SHF_BARRIERS=1"
	.sectioninfo	@"SHI_REGISTERS=36"
	.align	128
        .global         tvmgen_default_fused_nn_dense_1_kernel
        .type           tvmgen_default_fused_nn_dense_1_kernel,@function
        .size           tvmgen_default_fused_nn_dense_1_kernel,(.L_x_99 - tvmgen_default_fused_nn_dense_1_kernel)
        .other          tvmgen_default_fused_nn_dense_1_kernel,@"STO_CUDA_ENTRY STV_DEFAULT"
tvmgen_default_fused_nn_dense_1_kernel:
.text.tvmgen_default_fused_nn_dense_1_kernel:
        /* <DEDUP_REMOVED lines=75> */
.L_x_9:
        /* <DEDUP_REMOVED lines=13> */
.L_x_99:


//--------------------- .text.tvmgen_default_fused_reshape_add_1_kernel --------------------------
	.section	.text.tvmgen_default_fused_reshape_add_1_kernel,"ax",@progbits
	.sectioninfo	@"SHI_REGISTERS=46"
	.align	128
        .global         tvmgen_default_fused_reshape_add_1_kernel
        .type           tvmgen_default_fused_reshape_add_1_kernel,@function
        .size           tvmgen_default_fused_reshape_add_1_kernel,(.L_x_100 - tvmgen_default_fused_reshape_add_1_kernel)
        .other          tvmgen_default_fused_reshape_add_1_kernel,@"STO_CUDA_ENTRY STV_DEFAULT"
tvmgen_default_fused_reshape_add_1_kernel:
.text.tvmgen_default_fused_reshape_add_1_kernel:
[----:B------:R-:W-:Y:S02]  /*0000*/  IMAD.MOV.U32 R1, RZ, RZ, c[0x0][0x28] ;  /* 0x00000a00ff017624 */ /* 0x000fe400078e00ff */
[----:B------:R-:W0:Y:S01]  /*0010*/  S2R R2, SR_CTAID.X ;  /* 0x0000000000027919 */ /* 0x000e220000002500 */
[----:B------:R-:W-:-:S03]  /*0020*/  ULDC.64 UR4, c[0x0][0x118] ;  /* 0x0000460000047ab9 */ /* 0x000fc60000000a00 */
[----:B------:R-:W1:Y:S01]  /*0030*/  S2R R3, SR_TID.X ;  /* 0x0000000000037919 */ /* 0x000e620000002100 */
[----:B0-----:R-:W-:-:S05]  /*0040*/  IMAD.SHL.U32 R0, R2, 0x4, RZ ;  /* 0x0000000402007824 */ /* 0x001fca00078e00ff */
[----:B-1----:R-:W-:Y:S01]  /*0050*/  LEA.HI.SX32 R0, R3, R0, 0x18 ;  /* 0x0000000003007211 */ /* 0x002fe200078fc2ff */
[----:B------:R-:W-:-:S03]  /*0060*/  IMAD R3, R2, 0x400, R3 ;  /* 0x0000040002037824 */ /* 0x000fc600078e0203 */
[C---:B------:R-:W-:Y:S02]  /*0070*/  IADD3 R4, R0.reuse, 0x400, RZ ;  /* 0x0000040000047810 */ /* 0x040fe40007ffe0ff */
[----:B------:R-:W-:Y:S02]  /*0080*/  IADD3 R5, R0, 0x800, RZ ;  /* 0x0000080000057810 */ /* 0x000fe40007ffe0ff */
[----:B------:R-:W-:Y:S02]  /*0090*/  ISETP.GT.AND P4, PT, R4, 0x3b9c, PT ;  /* 0x00003b9c0400780c */ /* 0x000fe40003f84270 */
[C---:B------:R-:W-:Y:S02]  /*00a0*/  IADD3 R6, R0.reuse, 0xc00, RZ ;  /* 0x00000c0000067810 */ /* 0x040fe40007ffe0ff */
[----:B------:R-:W-:Y:S02]  /*00b0*/  ISETP.GT.AND P0, PT, R5, 0x3b9c, PT ;  /* 0x00003b9c0500780c */ /* 0x000fe40003f04270 */
[----:B------:R-:W-:-:S02]  /*00c0*/  IADD3 R4, R0, 0x1000, RZ ;  /* 0x0000100000047810 */ /* 0x000fc40007ffe0ff */
[----:B------:R-:W-:Y:S02]  /*00d0*/  ISETP.GT.AND P3, PT, R6, 0x3b9c, PT ;  /* 0x00003b9c0600780c */ /* 0x000fe40003f64270 */
[----:B------:R-:W-:Y:S02]  /*00e0*/  ISETP.GT.AND P2, PT, R4, 0x3b9c, PT ;  /* 0x00003b9c0400780c */ /* 0x000fe40003f44270 */
[C---:B------:R-:W-:Y:S01]  /*00f0*/  IADD3 R6, R0.reuse, 0x1800, RZ ;  /* 0x0000180000067810 */ /* 0x040fe20007ffe0ff */
[----:B------:R-:W-:Y:S01]  /*0100*/  @!P4 IMAD.MOV.U32 R18, RZ, RZ, RZ ;  /* 0x000000ffff12c224 */ /* 0x000fe200078e00ff */
[C---:B------:R-:W-:Y:S02]  /*0110*/  IADD3 R5, R0.reuse, 0x1400, RZ ;  /* 0x0000140000057810 */ /* 0x040fe40007ffe0ff */
[----:B------:R-:W-:Y:S01]  /*0120*/  IADD3 R2, R0, 0x1c00, RZ ;  /* 0x00001c0000027810 */ /* 0x000fe20007ffe0ff */
[----:B------:R-:W-:Y:S01]  /*0130*/  @!P0 IMAD.MOV.U32 R4, RZ, RZ, RZ ;  /* 0x000000ffff048224 */ /* 0x000fe200078e00ff */
[----:B------:R-:W-:-:S02]  /*0140*/  @!P4 IADD3 R19, R3, 0x40000, RZ ;  /* 0x000400000313c810 */ /* 0x000fc40007ffe0ff */
[----:B------:R-:W-:Y:S01]  /*0150*/  ISETP.GT.AND P6, PT, R6, 0x3b9c, PT ;  /* 0x00003b9c0600780c */ /* 0x000fe20003fc4270 */
[----:B------:R-:W-:Y:S01]  /*0160*/  @!P3 IMAD.MOV.U32 R16, RZ, RZ, RZ ;  /* 0x000000ffff10b224 */ /* 0x000fe200078e00ff */
[----:B------:R-:W-:Y:S02]  /*0170*/  ISETP.GT.AND P1, PT, R5, 0x3b9c, PT ;  /* 0x00003b9c0500780c */ /* 0x000fe40003f24270 */
[----:B------:R-:W-:Y:S01]  /*0180*/  ISETP.GT.AND P5, PT, R2, 0x3b9c, PT ;  /* 0x00003b9c0200780c */ /* 0x000fe20003fa4270 */
[----:B------:R-:W-:Y:S01]  /*0190*/  @!P4 IMAD.HI R2, R19, -0x7694b9a9, R18 ;  /* 0x896b46571302c827 */ /* 0x000fe200078e0212 */
[C---:B------:R-:W-:Y:S02]  /*01a0*/  @!P0 IADD3 R5, R3.reuse, 0x80000, RZ ;  /* 0x0008000003058810 */ /* 0x040fe40007ffe0ff */
[C---:B------:R-:W-:Y:S02]  /*01b0*/  @!P3 IADD3 R17, R3.reuse, 0xc0000, RZ ;  /* 0x000c00000311b810 */ /* 0x040fe40007ffe0ff */
[----:B------:R-:W-:Y:S01]  /*01c0*/  @!P2 IADD3 R15, R3, 0x100000, RZ ;  /* 0x00100000030fa810 */ /* 0x000fe20007ffe0ff */
[----:B------:R-:W-:Y:S01]  /*01d0*/  @!P0 IMAD.HI R4, R5, -0x7694b9a9, R4 ;  /* 0x896b465705048827 */ /* 0x000fe200078e0204 */
[----:B------:R-:W-:-:S02]  /*01e0*/  @!P2 MOV R14, RZ ;  /* 0x000000ff000ea202 */ /* 0x000fc40000000f00 */
[----:B------:R-:W-:Y:S01]  /*01f0*/  @!P4 SHF.R.U32.HI R7, RZ, 0x1f, R2 ;  /* 0x0000001fff07c819 */ /* 0x000fe20000011602 */
[----:B------:R-:W-:Y:S01]  /*0200*/  @!P3 IMAD.HI R6, R17, -0x7694b9a9, R16 ;  /* 0x896b46571106b827 */ /* 0x000fe200078e0210 */
[----:B------:R-:W-:Y:S02]  /*0210*/  @!P6 IADD3 R11, R3, 0x180000, RZ ;  /* 0x00180000030be810 */ /* 0x000fe40007ffe0ff */
[----:B------:R-:W-:Y:S01]  /*0220*/  @!P4 LEA.HI.SX32 R18, R2, R7, 0x12 ;  /* 0x000000070212c211 */ /* 0x000fe200078f92ff */
[----:B------:R-:W-:Y:S01]  /*0230*/  @!P2 IMAD.HI R14, R15, -0x7694b9a9, R14 ;  /* 0x896b46570f0ea827 */ /* 0x000fe200078e020e */
[----:B------:R-:W-:Y:S02]  /*0240*/  @!P0 SHF.R.U32.HI R7, RZ, 0x1f, R4 ;  /* 0x0000001fff078819 */ /* 0x000fe40000011604 */
[----:B------:R-:W-:Y:S01]  /*0250*/  @!P1 IADD3 R13, R3, 0x140000, RZ ;  /* 0x00140000030d9810 */ /* 0x000fe20007ffe0ff */
[----:B------:R-:W-:Y:S01]  /*0260*/  @!P6 IMAD.MOV.U32 R10, RZ, RZ, RZ ;  /* 0x000000ffff0ae224 */ /* 0x000fe200078e00ff */
[----:B------:R-:W-:Y:S01]  /*0270*/  @!P3 SHF.R.U32.HI R21, RZ, 0x1f, R6 ;  /* 0x0000001fff15b819 */ /* 0x000fe20000011606 */
[----:B------:R-:W-:Y:S01]  /*0280*/  @!P1 IMAD.MOV.U32 R12, RZ, RZ, RZ ;  /* 0x000000ffff0c9224 */ /* 0x000fe200078e00ff */
[----:B------:R-:W-:Y:S01]  /*0290*/  @!P2 SHF.R.U32.HI R23, RZ, 0x1f, R14 ;  /* 0x0000001fff17a819 */ /* 0x000fe2000001160e */
[----:B------:R-:W-:Y:S01]  /*02a0*/  @!P6 IMAD.HI R10, R11, -0x7694b9a9, R10 ;  /* 0x896b46570b0ae827 */ /* 0x000fe200078e020a */
[----:B------:R-:W-:-:S02]  /*02b0*/  @!P0 LEA.HI.SX32 R4, R4, R7, 0x12 ;  /* 0x0000000704048211 */ /* 0x000fc400078f92ff */
[----:B------:R-:W-:Y:S01]  /*02c0*/  @!P5 IADD3 R9, R3, 0x1c0000, RZ ;  /* 0x001c00000309d810 */ /* 0x000fe20007ffe0ff */
[----:B------:R-:W-:Y:S01]  /*02d0*/  @!P5 IMAD.MOV.U32 R8, RZ, RZ, RZ ;  /* 0x000000ffff08d224 */ /* 0x000fe200078e00ff */
[----:B------:R-:W-:Y:S01]  /*02e0*/  @!P3 LEA.HI.SX32 R21, R6, R21, 0x12 ;  /* 0x000000150615b211 */ /* 0x000fe200078f92ff */
[----:B------:R-:W-:Y:S01]  /*02f0*/  IMAD.MOV.U32 R7, RZ, RZ, 0x4 ;  /* 0x00000004ff077424 */ /* 0x000fe200078e00ff */
[----:B------:R-:W-:Y:S01]  /*0300*/  @!P2 LEA.HI.SX32 R23, R14, R23, 0x12 ;  /* 0x000000170e17a211 */ /* 0x000fe200078f92ff */
[----:B------:R-:W-:Y:S01]  /*0310*/  @!P4 IMAD R18, R18, -0x773a, R19 ;  /* 0xffff88c61212c824 */ /* 0x000fe200078e0213 */
[----:B------:R-:W-:Y:S01]  /*0320*/  @!P6 SHF.R.U32.HI R27, RZ, 0x1f, R10 ;  /* 0x0000001fff1be819 */ /* 0x000fe2000001160a */
[----:B------:R-:W-:-:S03]  /*0330*/  @!P1 IMAD.HI R12, R13, -0x7694b9a9, R12 ;  /* 0x896b46570d0c9827 */ /* 0x000fc600078e020c */
[----:B------:R-:W-:Y:S01]  /*0340*/  @!P6 LEA.HI.SX32 R27, R10, R27, 0x12 ;  /* 0x0000001b0a1be211 */ /* 0x000fe200078f92ff */
[----:B------:R-:W-:Y:S01]  /*0350*/  @!P0 IMAD R14, R4, -0x773a, R5 ;  /* 0xffff88c6040e8824 */ /* 0x000fe200078e0205 */
[----:B------:R-:W-:Y:S01]  /*0360*/  @!P1 SHF.R.U32.HI R25, RZ, 0x1f, R12 ;  /* 0x0000001fff199819 */ /* 0x000fe2000001160c */
[----:B------:R-:W-:-:S03]  /*0370*/  @!P5 IMAD.HI R8, R9, -0x7694b9a9, R8 ;  /* 0x896b46570908d827 */ /* 0x000fc600078e0208 */
[----:B------:R-:W-:Y:S01]  /*0380*/  @!P1 LEA.HI.SX32 R25, R12, R25, 0x12 ;  /* 0x000000190c199211 */ /* 0x000fe200078f92ff */
[----:B------:R-:W-:Y:S01]  /*0390*/  @!P4 IMAD.WIDE R18, R18, R7, c[0x0][0x170] ;  /* 0x00005c001212c625 */ /* 0x000fe200078e0207 */
[----:B------:R-:W-:-:S03]  /*03a0*/  @!P5 SHF.R.U32.HI R29, RZ, 0x1f, R8 ;  /* 0x0000001fff1dd819 */ /* 0x000fc60000011608 */
[----:B------:R-:W-:Y:S01]  /*03b0*/  IMAD.WIDE R4, R3, R7, c[0x0][0x168] ;  /* 0x00005a0003047625 */ /* 0x000fe200078e0207 */
[----:B------:R-:W-:-:S03]  /*03c0*/  @!P5 LEA.HI.SX32 R29, R8, R29, 0x12 ;  /* 0x0000001d081dd211 */ /* 0x000fc600078f92ff */
[----:B------:R-:W-:Y:S01]  /*03d0*/  @!P3 IMAD R16, R21, -0x773a, R17 ;  /* 0xffff88c61510b824 */ /* 0x000fe200078e0211 */
[----:B------:R-:W2:Y:S01]  /*03e0*/  @!P4 LDG.E.CONSTANT R2, [R4.64+0x100000] ;  /* 0x100000040402c981 */ /* 0x000ea2000c1e9900 */
[----:B------:R-:W-:Y:S02]  /*03f0*/  @!P2 IMAD R20, R23, -0x773a, R15 ;  /* 0xffff88c61714a824 */ /* 0x000fe400078e020f */
[-C--:B------:R-:W-:Y:S01]  /*0400*/  @!P0 IMAD.WIDE R14, R14, R7.reuse, c[0x0][0x170] ;  /* 0x00005c000e0e8625 */ /* 0x080fe200078e0207 */
[----:B------:R0:W2:Y:S03]  /*0410*/  @!P4 LDG.E.CONSTANT R23, [R18.64] ;  /* 0x000000041217c981 */ /* 0x0000a6000c1e9900 */
[-C--:B------:R-:W-:Y:S01]  /*0420*/  @!P3 IMAD.WIDE R16, R16, R7.reuse, c[0x0][0x170] ;  /* 0x00005c001010b625 */ /* 0x080fe200078e0207 */
[----:B------:R-:W3:Y:S03]  /*0430*/  @!P0 LDG.E.CONSTANT R6, [R4.64+0x200000] ;  /* 0x2000000404068981 */ /* 0x000ee6000c1e9900 */
[----:B------:R-:W-:Y:S01]  /*0440*/  @!P6 IMAD R12, R27, -0x773a, R11 ;  /* 0xffff88c61b0ce824 */ /* 0x000fe200078e020b */
[----:B------:R1:W3:Y:S01]  /*0450*/  @!P0 LDG.E.CONSTANT R15, [R14.64] ;  /* 0x000000040e0f8981 */ /* 0x0002e2000c1e9900 */
[----:B------:R-:W-:-:S03]  /*0460*/  @!P2 IMAD.WIDE R20, R20, R7, c[0x0][0x170] ;  /* 0x00005c001414a625 */ /* 0x000fc600078e0207 */
[----:B------:R4:W5:Y:S01]  /*0470*/  @!P3 LDG.E.CONSTANT R17, [R16.64] ;  /* 0x000000041011b981 */ /* 0x000962000c1e9900 */
[----:B------:R-:W-:Y:S02]  /*0480*/  @!P1 IMAD R10, R25, -0x773a, R13 ;  /* 0xffff88c6190a9824 */ /* 0x000fe400078e020d */
[-C--:B------:R-:W-:Y:S01]  /*0490*/  @!P6 IMAD.WIDE R12, R12, R7.reuse, c[0x0][0x170] ;  /* 0x00005c000c0ce625 */ /* 0x080fe200078e0207 */
[----:B------:R-:W5:Y:S03]  /*04a0*/  @!P3 LDG.E.CONSTANT R22, [R4.64+0x300000] ;  /* 0x300000040416b981 */ /* 0x000f66000c1e9900 */
[----:B0-----:R-:W-:Y:S01]  /*04b0*/  @!P5 IMAD R18, R29, -0x773a, R9 ;  /* 0xffff88c61d12d824 */ /* 0x001fe200078e0209 */
[----:B------:R0:W5:Y:S01]  /*04c0*/  @!P2 LDG.E.CONSTANT R21, [R20.64] ;  /* 0x000000041415a981 */ /* 0x000162000c1e9900 */
[----:B------:R-:W-:-:S03]  /*04d0*/  @!P1 IMAD.WIDE R10, R10, R7, c[0x0][0x170] ;  /* 0x00005c000a0a9625 */ /* 0x000fc600078e0207 */
[----:B------:R-:W5:Y:S01]  /*04e0*/  @!P2 LDG.E.CONSTANT R24, [R4.64+0x400000] ;  /* 0x400000040418a981 */ /* 0x000f62000c1e9900 */
[----:B------:R-:W-:-:S03]  /*04f0*/  @!P5 IMAD.WIDE R18, R18, R7, c[0x0][0x170] ;  /* 0x00005c001212d625 */ /* 0x000fc600078e0207 */
[----:B------:R-:W5:Y:S04]  /*0500*/  @!P6 LDG.E.CONSTANT R13, [R12.64] ;  /* 0x000000040c0de981 */ /* 0x000f68000c1e9900 */
[----:B----4-:R-:W4:Y:S04]  /*0510*/  @!P6 LDG.E.CONSTANT R16, [R4.64+0x600000] ;  /* 0x600000040410e981 */ /* 0x010f28000c1e9900 */
[----:B------:R-:W4:Y:S04]  /*0520*/  @!P1 LDG.E.CONSTANT R11, [R10.64] ;  /* 0x000000040a0b9981 */ /* 0x000f28000c1e9900 */
[----:B-1----:R-:W4:Y:S04]  /*0530*/  @!P1 LDG.E.CONSTANT R14, [R4.64+0x500000] ;  /* 0x50000004040e9981 */ /* 0x002f28000c1e9900 */
[----:B------:R-:W4:Y:S04]  /*0540*/  @!P5 LDG.E.CONSTANT R19, [R18.64] ;  /* 0x000000041213d981 */ /* 0x000f28000c1e9900 */
[----:B0-----:R-:W4:Y:S01]  /*0550*/  @!P5 LDG.E.CONSTANT R20, [R4.64+0x700000] ;  /* 0x700000040414d981 */ /* 0x001f22000c1e9900 */
[----:B------:R-:W-:Y:S01]  /*0560*/  IMAD.WIDE R8, R3, R7, c[0x0][0x160] ;  /* 0x0000580003087625 */ /* 0x000fe200078e0207 */
[----:B--2---:R-:W-:Y:S01]  /*0570*/  @!P4 FADD R23, R2, R23 ;  /* 0x000000170217c221 */ /* 0x004fe20000000000 */
[----:B------:R-:W-:-:S04]  /*0580*/  IADD3 R2, R0, 0x2000, RZ ;  /* 0x0000200000027810 */ /* 0x000fc80007ffe0ff */
[----:B------:R-:W-:Y:S01]  /*0590*/  @!P4 STG.E [R8.64+0x100000], R23 ;  /* 0x100000170800c986 */ /* 0x000fe2000c101904 */
[----:B------:R-:W-:Y:S01]  /*05a0*/  ISETP.GT.AND P4, PT, R2, 0x3b9c, PT ;  /* 0x00003b9c0200780c */ /* 0x000fe20003f84270 */
[----:B---3--:R-:W-:Y:S01]  /*05b0*/  @!P0 FADD R15, R6, R15 ;  /* 0x0000000f060f8221 */ /* 0x008fe20000000000 */
[C---:B------:R-:W-:Y:S02]  /*05c0*/  IADD3 R2, R0.reuse, 0x2400, RZ ;  /* 0x0000240000027810 */ /* 0x040fe40007ffe0ff */
[----:B------:R-:W-:Y:S01]  /*05d0*/  IADD3 R6, R0, 0x2800, RZ ;  /* 0x0000280000067810 */ /* 0x000fe20007ffe0ff */
[----:B-----5:R-:W-:Y:S01]  /*05e0*/  @!P3 FADD R17, R22, R17 ;  /* 0x000000111611b221 */ /* 0x020fe20000000000 */
[----:B------:R0:W-:Y:S01]  /*05f0*/  @!P0 STG.E [R8.64+0x200000], R15 ;  /* 0x2000000f08008986 */ /* 0x0001e2000c101904 */
[----:B------:R-:W-:-:S03]  /*0600*/  ISETP.GT.AND P0, PT, R2, 0x3b9c, PT ;  /* 0x00003b9c0200780c */ /* 0x000fc60003f04270 */
[----:B------:R-:W-:Y:S01]  /*0610*/  @!P3 STG.E [R8.64+0x300000], R17 ;  /* 0x300000110800b986 */ /* 0x000fe2000c101904 */
[----:B------:R-:W-:Y:S01]  /*0620*/  ISETP.GT.AND P3, PT, R6, 0x3b9c, PT ;  /* 0x00003b9c0600780c */ /* 0x000fe20003f64270 */
[----:B------:R-:W-:Y:S01]  /*0630*/  @!P2 FADD R21, R24, R21 ;  /* 0x000000151815a221 */ /* 0x000fe20000000000 */
[----:B------:R-:W-:Y:S01]  /*0640*/  IADD3 R2, R0, 0x2c00, RZ ;  /* 0x00002c0000027810 */ /* 0x000fe20007ffe0ff */
[----:B----4-:R-:W-:-:S03]  /*0650*/  @!P6 FADD R13, R16, R13 ;  /* 0x0000000d100de221 */ /* 0x010fc60000000000 */
[----:B------:R-:W-:Y:S01]  /*0660*/  @!P2 STG.E [R8.64+0x400000], R21 ;  /* 0x400000150800a986 */ /* 0x000fe2000c101904 */
[----:B------:R-:W-:-:S03]  /*0670*/  ISETP.GT.AND P2, PT, R2, 0x3b9c, PT ;  /* 0x00003b9c0200780c */ /* 0x000fc60003f44270 */
[----:B------:R1:W-:Y:S01]  /*0680*/  @!P6 STG.E [R8.64+0x600000], R13 ;  /* 0x6000000d0800e986 */ /* 0x0003e2000c101904 */
[----:B------:R-:W-:Y:S01]  /*0690*/  @!P4 IADD3 R36, P6, R4, 0x1000000, RZ ;  /* 0x010000000424c810 */ /* 0x000fe20007fde0ff */
[----:B------:R-:W-:Y:S01]  /*06a0*/  @!P1 FADD R11, R14, R11 ;  /* 0x0000000b0e0b9221 */ /* 0x000fe20000000000 */
[----:B------:R-:W-:-:S03]  /*06b0*/  IADD3 R6, R0, 0x3000, RZ ;  /* 0x0000300000067810 */ /* 0x000fc60007ffe0ff */
[----:B------:R-:W-:Y:S01]  /*06c0*/  @!P4 IMAD.X R37, RZ, RZ, R5, P6 ;  /* 0x000000ffff25c224 */ /* 0x000fe200030e0605 */
[----:B------:R-:W-:Y:S01]  /*06d0*/  @!P5 FADD R19, R20, R19 ;  /* 0x000000131413d221 */ /* 0x000fe20000000000 */
[----:B------:R-:W-:Y:S01]  /*06e0*/  @!P1 STG.E [R8.64+0x500000], R11 ;  /* 0x5000000b08009986 */ /* 0x000fe2000c101904 */
[----:B------:R-:W-:Y:S02]  /*06f0*/  ISETP.GT.AND P1, PT, R6, 0x3b9c, PT ;  /* 0x00003b9c0600780c */ /* 0x000fe40003f24270 */
[C---:B------:R-:W-:Y:S01]  /*0700*/  @!P3 IADD3 R24, P6, R4.reuse, 0x1000000, RZ ;  /* 0x010000000418b810 */ /* 0x040fe20007fde0ff */
[----:B------:R2:W-:Y:S01]  /*0710*/  @!P5 STG.E [R8.64+0x700000], R19 ;  /* 0x700000130800d986 */ /* 0x0005e2000c101904 */
[----:B------:R-:W-:Y:S02]  /*0720*/  @!P0 IADD3 R30, P5, R4, 0x1000000, RZ ;  /* 0x01000000041e8810 */ /* 0x000fe40007fbe0ff */
[----:B------:R-:W-:Y:S01]  /*0730*/  IADD3 R2, R0, 0x3400, RZ ;  /* 0x0000340000027810 */ /* 0x000fe20007ffe0ff */
[----:B------:R-:W-:Y:S01]  /*0740*/  @!P3 IMAD.X R25, RZ, RZ, R5, P6 ;  /* 0x000000ffff19b224 */ /* 0x000fe200030e0605 */
[----:B------:R-:W-:-:S02]  /*0750*/  @!P0 IADD3.X R31, RZ, R5, RZ, P5, !PT ;  /* 0x00000005ff1f8210 */ /* 0x000fc40002ffe4ff */
[----:B------:R-:W-:Y:S02]  /*0760*/  ISETP.GT.AND P5, PT, R2, 0x3b9c, PT ;  /* 0x00003b9c0200780c */ /* 0x000fe40003fa4270 */
[C---:B------:R-:W-:Y:S02]  /*0770*/  @!P2 IADD3 R14, P6, R4.reuse, 0x1000000, RZ ;  /* 0x01000000040ea810 */ /* 0x040fe40007fde0ff */
[C---:B------:R-:W-:Y:S02]  /*0780*/  @!P4 IADD3 R29, R3.reuse, 0x200000, RZ ;  /* 0x00200000031dc810 */ /* 0x040fe40007ffe0ff */
[----:B------:R-:W-:Y:S01]  /*0790*/  @!P4 MOV R28, RZ ;  /* 0x000000ff001cc202 */ /* 0x000fe20000000f00 */
[--C-:B0-----:R-:W-:Y:S01]  /*07a0*/  @!P2 IMAD.X R15, RZ, RZ, R5.reuse, P6 ;  /* 0x000000ffff0fa224 */ /* 0x101fe200030e0605 */
[C---:B------:R-:W-:Y:S01]  /*07b0*/  @!P1 IADD3 R12, P6, R4.reuse, 0x1000000, RZ ;  /* 0x01000000040c9810 */ /* 0x040fe20007fde0ff */
[----:B------:R-:W-:Y:S01]  /*07c0*/  @!P0 IMAD.MOV.U32 R22, RZ, RZ, RZ ;  /* 0x000000ffff168224 */ /* 0x000fe200078e00ff */
[C---:B------:R-:W-:Y:S01]  /*07d0*/  @!P0 IADD3 R23, R3.reuse, 0x240000, RZ ;  /* 0x0024000003178810 */ /* 0x040fe20007ffe0ff */
[----:B------:R-:W-:Y:S01]  /*07e0*/  @!P3 IMAD.MOV.U32 R26, RZ, RZ, RZ ;  /* 0x000000ffff1ab224 */ /* 0x000fe200078e00ff */
[C---:B------:R-:W-:Y:S01]  /*07f0*/  @!P3 IADD3 R27, R3.reuse, 0x280000, RZ ;  /* 0x00280000031bb810 */ /* 0x040fe20007ffe0ff */
[--C-:B-1----:R-:W-:Y:S01]  /*0800*/  @!P1 IMAD.X R13, RZ, RZ, R5.reuse, P6 ;  /* 0x000000ffff0d9224 */ /* 0x102fe200030e0605 */
[----:B------:R-:W-:Y:S01]  /*0810*/  @!P5 IADD3 R10, P6, R4, 0x1000000, RZ ;  /* 0x01000000040ad810 */ /* 0x000fe20007fde0ff */
[----:B------:R-:W-:Y:S01]  /*0820*/  @!P2 IMAD.MOV.U32 R20, RZ, RZ, RZ ;  /* 0x000000ffff14a224 */ /* 0x000fe200078e00ff */
[C---:B------:R-:W-:Y:S01]  /*0830*/  @!P2 IADD3 R21, R3.reuse, 0x2c0000, RZ ;  /* 0x002c00000315a810 */ /* 0x040fe20007ffe0ff */
[----:B------:R-:W-:Y:S01]  /*0840*/  @!P1 IMAD.MOV.U32 R18, RZ, RZ, RZ ;  /* 0x000000ffff129224 */ /* 0x000fe200078e00ff */
[----:B--2---:R-:W-:Y:S01]  /*0850*/  @!P1 IADD3 R19, R3, 0x300000, RZ ;  /* 0x0030000003139810 */ /* 0x004fe20007ffe0ff */
[----:B------:R-:W-:Y:S01]  /*0860*/  @!P5 IMAD.X R11, RZ, RZ, R5, P6 ;  /* 0x000000ffff0bd224 */ /* 0x000fe200030e0605 */
[----:B------:R-:W-:Y:S01]  /*0870*/  ISETP.GT.AND P6, PT, R0, 0x3b9c, PT ;  /* 0x00003b9c0000780c */ /* 0x000fe20003fc4270 */
[----:B------:R0:W2:Y:S01]  /*0880*/  @!P3 LDG.E.CONSTANT R24, [R24.64+-0x600000] ;  /* 0xa00000041818b981 */ /* 0x0000a2000c1e9900 */
[----:B------:R-:W-:-:S04]  /*0890*/  @!P4 IMAD.HI R28, R29, -0x7694b9a9, R28 ;  /* 0x896b46571d1cc827 */ /* 0x000fc800078e021c */
[----:B------:R-:W-:-:S07]  /*08a0*/  @!P0 IMAD.HI R32, R23, -0x7694b9a9, R22 ;  /* 0x896b465717208827 */ /* 0x000fce00078e0216 */
[----:B------:R-:W-:Y:S01]  /*08b0*/  @!P6 IMAD.MOV.U32 R2, RZ, RZ, RZ ;  /* 0x000000ffff02e224 */ /* 0x000fe200078e00ff */
[----:B0-----:R0:W3:Y:S03]  /*08c0*/  @!P5 LDG.E.CONSTANT R25, [R10.64+-0x300000] ;  /* 0xd00000040a19d981 */ /* 0x0010e6000c1e9900 */
[----:B------:R-:W-:-:S05]  /*08d0*/  @!P6 IMAD.HI R6, R3, -0x7694b9a9, R2 ;  /* 0x896b46570306e827 */ /* 0x000fca00078e0202 */
[----:B------:R-:W-:-:S04]  /*08e0*/  @!P6 SHF.R.U32.HI R17, RZ, 0x1f, R6 ;  /* 0x0000001fff11e819 */ /* 0x000fc80000011606 */
[----:B------:R-:W-:Y:S01]  /*08f0*/  @!P6 LEA.HI.SX32 R33, R6, R17, 0x12 ;  /* 0x000000110621e211 */ /* 0x000fe200078f92ff */
[----:B------:R-:W-:Y:S01]  /*0900*/  @!P3 IMAD.HI R26, R27, -0x7694b9a9, R26 ;  /* 0x896b46571b1ab827 */ /* 0x000fe200078e021a */
[----:B------:R-:W-:Y:S01]  /*0910*/  @!P0 SHF.R.U32.HI R39, RZ, 0x1f, R32 ;  /* 0x0000001fff278819 */ /* 0x000fe20000011620 */
[----:B------:R1:W4:Y:S02]  /*0920*/  @!P4 LDG.E.CONSTANT R6, [R36.64+-0x800000] ;  /* 0x800000042406c981 */ /* 0x000324000c1e9900 */
[----:B------:R-:W-:Y:S01]  /*0930*/  @!P6 IMAD R34, R33, -0x773a, R3 ;  /* 0xffff88c62122e824 */ /* 0x000fe200078e0203 */
[----:B------:R-:W-:-:S03]  /*0940*/  @!P4 SHF.R.U32.HI R33, RZ, 0x1f, R28 ;  /* 0x0000001fff21c819 */ /* 0x000fc6000001161c */
[----:B------:R-:W-:Y:S01]  /*0950*/  @!P6 IMAD.WIDE R34, R34, R7, c[0x0][0x170] ;  /* 0x00005c002222e625 */ /* 0x000fe200078e0207 */
[----:B------:R-:W-:Y:S02]  /*0960*/  @!P4 LEA.HI.SX32 R28, R28, R33, 0x12 ;  /* 0x000000211c1cc211 */ /* 0x000fe400078f92ff */
[----:B------:R-:W5:Y:S01]  /*0970*/  @!P6 LDG.E.CONSTANT R33, [R4.64] ;  /* 0x000000040421e981 */ /* 0x000f62000c1e9900 */
[----:B------:R-:W-:Y:S01]  /*0980*/  @!P2 IMAD.HI R38, R21, -0x7694b9a9, R20 ;  /* 0x896b46571526a827 */ /* 0x000fe200078e0214 */
[----:B------:R-:W-:Y:S02]  /*0990*/  @!P3 SHF.R.U32.HI R41, RZ, 0x1f, R26 ;  /* 0x0000001fff29b819 */ /* 0x000fe4000001161a */
[----:B------:R0:W5:Y:S01]  /*09a0*/  @!P6 LDG.E.CONSTANT R20, [R34.64] ;  /* 0x000000042214e981 */ /* 0x000162000c1e9900 */
[----:B------:R-:W-:Y:S01]  /*09b0*/  @!P4 IMAD R28, R28, -0x773a, R29 ;  /* 0xffff88c61c1cc824 */ /* 0x000fe200078e021d */
[----:B------:R-:W-:Y:S01]  /*09c0*/  @!P5 IADD3 R17, R3, 0x340000, RZ ;  /* 0x003400000311d810 */ /* 0x000fe20007ffe0ff */
[----:B------:R-:W-:Y:S01]  /*09d0*/  @!P5 IMAD.MOV.U32 R16, RZ, RZ, RZ ;  /* 0x000000ffff10d224 */ /* 0x000fe200078e00ff */
[----:B------:R-:W-:Y:S01]  /*09e0*/  @!P0 LEA.HI.SX32 R39, R32, R39, 0x12 ;  /* 0x0000002720278211 */ /* 0x000fe200078f92ff */
[----:B------:R-:W-:Y:S01]  /*09f0*/  @!P1 IMAD.HI R22, R19, -0x7694b9a9, R18 ;  /* 0x896b465713169827 */ /* 0x000fe200078e0212 */
[----:B------:R-:W-:-:S03]  /*0a00*/  @!P3 LEA.HI.SX32 R41, R26, R41, 0x12 ;  /* 0x000000291a29b211 */ /* 0x000fc600078f92ff */
[----:B------:R-:W-:-:S04]  /*0a10*/  @!P4 IMAD.WIDE R28, R28, R7, c[0x0][0x170] ;  /* 0x00005c001c1cc625 */ /* 0x000fc800078e0207 */
[----:B------:R-:W-:Y:S02]  /*0a20*/  @!P5 IMAD.HI R18, R17, -0x7694b9a9, R16 ;  /* 0x896b46571112d827 */ /* 0x000fe400078e0210 */
[----:B------:R0:W2:Y:S02]  /*0a30*/  @!P0 LDG.E.CONSTANT R16, [R30.64+-0x700000] ;  /* 0x900000041e108981 */ /* 0x0000a4000c1e9900 */
[----:B------:R-:W-:Y:S02]  /*0a40*/  @!P0 IMAD R26, R39, -0x773a, R23 ;  /* 0xffff88c6271a8824 */ /* 0x000fe400078e0217 */
[----:B------:R1:W4:Y:S01]  /*0a50*/  @!P4 LDG.E.CONSTANT R23, [R28.64] ;  /* 0x000000041c17c981 */ /* 0x000322000c1e9900 */
[----:B------:R-:W-:Y:S02]  /*0a60*/  @!P2 SHF.R.U32.HI R43, RZ, 0x1f, R38 ;  /* 0x0000001fff2ba819 */ /* 0x000fe40000011626 */
[----:B0-----:R-:W-:Y:S01]  /*0a70*/  @!P1 SHF.R.U32.HI R31, RZ, 0x1f, R22 ;  /* 0x0000001fff1f9819 */ /* 0x001fe20000011616 */
[----:B------:R-:W-:Y:S01]  /*0a80*/  @!P3 IMAD R30, R41, -0x773a, R27 ;  /* 0xffff88c6291eb824 */ /* 0x000fe200078e021b */
[----:B-1----:R-:W-:Y:S01]  /*0a90*/  @!P5 SHF.R.U32.HI R37, RZ, 0x1f, R18 ;  /* 0x0000001fff25d819 */ /* 0x002fe20000011612 */
[----:B------:R-:W-:Y:S01]  /*0aa0*/  @!P0 IMAD.WIDE R26, R26, R7, c[0x0][0x170] ;  /* 0x00005c001a1a8625 */ /* 0x000fe200078e0207 */
[----:B------:R-:W-:-:S03]  /*0ab0*/  @!P1 LEA.HI.SX32 R35, R22, R31, 0x12 ;  /* 0x0000001f16239211 */ /* 0x000fc600078f92ff */
[----:B------:R-:W-:Y:S01]  /*0ac0*/  @!P3 IMAD.WIDE R30, R30, R7, c[0x0][0x170] ;  /* 0x00005c001e1eb625 */ /* 0x000fe200078e0207 */
[----:B------:R-:W-:Y:S01]  /*0ad0*/  @!P2 LEA.HI.SX32 R43, R38, R43, 0x12 ;  /* 0x0000002b262ba211 */ /* 0x000fe200078f92ff */
[----:B------:R-:W2:Y:S01]  /*0ae0*/  @!P0 LDG.E.CONSTANT R27, [R26.64] ;  /* 0x000000041a1b8981 */ /* 0x000ea2000c1e9900 */
[----:B------:R-:W-:Y:S01]  /*0af0*/  @!P5 LEA.HI.SX32 R37, R18, R37, 0x12 ;  /* 0x000000251225d211 */ /* 0x000fe200078f92ff */
[----:B------:R-:W-:Y:S02]  /*0b00*/  @!P1 IMAD R22, R35, -0x773a, R19 ;  /* 0xffff88c623169824 */ /* 0x000fe400078e0213 */
[----:B------:R-:W3:Y:S01]  /*0b10*/  @!P3 LDG.E.CONSTANT R31, [R30.64] ;  /* 0x000000041e1fb981 */ /* 0x000ee2000c1e9900 */
[----:B------:R-:W-:Y:S02]  /*0b20*/  @!P2 IMAD R18, R43, -0x773a, R21 ;  /* 0xffff88c62b12a824 */ /* 0x000fe400078e0215 */
[----:B------:R-:W-:Y:S01]  /*0b30*/  @!P5 IMAD R34, R37, -0x773a, R17 ;  /* 0xffff88c62522d824 */ /* 0x000fe200078e0211 */
[----:B------:R0:W3:Y:S01]  /*0b40*/  @!P2 LDG.E.CONSTANT R21, [R14.64+-0x500000] ;  /* 0xb00000040e15a981 */ /* 0x0000e2000c1e9900 */
[----:B------:R-:W-:-:S03]  /*0b50*/  @!P2 IMAD.WIDE R18, R18, R7, c[0x0][0x170] ;  /* 0x00005c001212a625 */ /* 0x000fc600078e0207 */
[----:B------:R1:W3:Y:S01]  /*0b60*/  @!P1 LDG.E.CONSTANT R17, [R12.64+-0x400000] ;  /* 0xc00000040c119981 */ /* 0x0002e2000c1e9900 */
[----:B------:R-:W-:-:S03]  /*0b70*/  @!P1 IMAD.WIDE R28, R22, R7, c[0x0][0x170] ;  /* 0x00005c00161c9625 */ /* 0x000fc600078e0207 */
[----:B------:R0:W3:Y:S01]  /*0b80*/  @!P2 LDG.E.CONSTANT R22, [R18.64] ;  /* 0x000000041216a981 */ /* 0x0000e2000c1e9900 */
[----:B------:R-:W-:-:S03]  /*0b90*/  @!P5 IMAD.WIDE R34, R34, R7, c[0x0][0x170] ;  /* 0x00005c002222d625 */ /* 0x000fc600078e0207 */
[----:B------:R-:W3:Y:S04]  /*0ba0*/  @!P1 LDG.E.CONSTANT R28, [R28.64] ;  /* 0x000000041c1c9981 */ /* 0x000ee8000c1e9900 */
[----:B------:R-:W3:Y:S01]  /*0bb0*/  @!P5 LDG.E.CONSTANT R34, [R34.64] ;  /* 0x000000042222d981 */ /* 0x000ee2000c1e9900 */
[----:B------:R-:W-:Y:S01]  /*0bc0*/  IADD3 R0, R0, 0x3800, RZ ;  /* 0x0000380000007810 */ /* 0x000fe20007ffe0ff */
[----:B-----5:R-:W-:-:S05]  /*0bd0*/  @!P6 FADD R33, R33, R20 ;  /* 0x000000142121e221 */ /* 0x020fca0000000000 */
[----:B------:R-:W-:Y:S01]  /*0be0*/  @!P6 STG.E [R8.64], R33 ;  /* 0x000000210800e986 */ /* 0x000fe2000c101904 */
[----:B0-----:R-:W-:-:S04]  /*0bf0*/  @!P4 IADD3 R14, P6, R8, 0x1000000, RZ ;  /* 0x01000000080ec810 */ /* 0x001fc80007fde0ff */
[----:B------:R-:W-:Y:S02]  /*0c00*/  @!P4 IADD3.X R15, RZ, R9, RZ, P6, !PT ;  /* 0x00000009ff0fc210 */ /* 0x000fe400037fe4ff */
[----:B------:R-:W-:Y:S01]  /*0c10*/  @!P0 IADD3 R18, P6, R8, 0x1000000, RZ ;  /* 0x0100000008128810 */ /* 0x000fe20007fde0ff */
[----:B----4-:R-:W-:-:S05]  /*0c20*/  @!P4 FADD R23, R6, R23 ;  /* 0x000000170617c221 */ /* 0x010fca0000000000 */
[----:B------:R0:W-:Y:S01]  /*0c30*/  @!P4 STG.E [R14.64+-0x800000], R23 ;  /* 0x800000170e00c986 */ /* 0x0001e2000c101904 */
[----:B-1----:R-:W-:Y:S01]  /*0c40*/  @!P3 IADD3 R12, P4, R8, 0x1000000, RZ ;  /* 0x01000000080cb810 */ /* 0x002fe20007f9e0ff */
[----:B------:R-:W-:-:S04]  /*0c50*/  @!P0 IMAD.X R19, RZ, RZ, R9, P6 ;  /* 0x000000ffff138224 */ /* 0x000fc800030e0609 */
[----:B------:R-:W-:Y:S01]  /*0c60*/  @!P3 IMAD.X R13, RZ, RZ, R9, P4 ;  /* 0x000000ffff0db224 */ /* 0x000fe200020e0609 */
[----:B--2---:R-:W-:Y:S01]  /*0c70*/  @!P0 FADD R27, R16, R27 ;  /* 0x0000001b101b8221 */ /* 0x004fe20000000000 */
[----:B---3--:R-:W-:-:S04]  /*0c80*/  @!P3 FADD R31, R24, R31 ;  /* 0x0000001f181fb221 */ /* 0x008fc80000000000 */
[----:B------:R1:W-:Y:S01]  /*0c90*/  @!P0 STG.E [R18.64+-0x700000], R27 ;  /* 0x9000001b12008986 */ /* 0x0003e2000c101904 */
[----:B------:R-:W-:Y:S02]  /*0ca0*/  ISETP.GT.AND P4, PT, R0, 0x3b9c, PT ;  /* 0x00003b9c0000780c */ /* 0x000fe40003f84270 */
[C---:B------:R-:W-:Y:S01]  /*0cb0*/  @!P2 IADD3 R10, P0, R8.reuse, 0x1000000, RZ ;  /* 0x01000000080aa810 */ /* 0x040fe20007f1e0ff */
[----:B------:R1:W-:Y:S01]  /*0cc0*/  @!P3 STG.E [R12.64+-0x600000], R31 ;  /* 0xa000001f0c00b986 */ /* 0x0003e2000c101904 */
[C---:B0-----:R-:W-:Y:S02]  /*0cd0*/  @!P1 IADD3 R14, P3, R8.reuse, 0x1000000, RZ ;  /* 0x01000000080e9810 */ /* 0x041fe40007f7e0ff */
[----:B------:R-:W-:Y:S01]  /*0ce0*/  @!P5 IADD3 R16, P6, R8, 0x1000000, RZ ;  /* 0x010000000810d810 */ /* 0x000fe20007fde0ff */
[--C-:B------:R-:W-:Y:S02]  /*0cf0*/  @!P2 IMAD.X R11, RZ, RZ, R9.reuse, P0 ;  /* 0x000000ffff0ba224 */ /* 0x100fe400000e0609 */
[----:B------:R-:W-:Y:S01]  /*0d00*/  @!P1 IMAD.X R15, RZ, RZ, R9, P3 ;  /* 0x000000ffff0f9224 */ /* 0x000fe200018e0609 */
[----:B------:R-:W-:Y:S01]  /*0d10*/  @!P2 FADD R21, R21, R22 ;  /* 0x000000161515a221 */ /* 0x000fe20000000000 */
[----:B------:R-:W-:Y:S01]  /*0d20*/  @!P1 FADD R23, R17, R28 ;  /* 0x0000001c11179221 */ /* 0x000fe20000000000 */
[----:B------:R-:W-:Y:S01]  /*0d30*/  @!P5 IADD3.X R17, RZ, R9, RZ, P6, !PT ;  /* 0x00000009ff11d210 */ /* 0x000fe200037fe4ff */
[----:B------:R-:W-:-:S02]  /*0d40*/  @!P5 FADD R25, R25, R34 ;  /* 0x000000221919d221 */ /* 0x000fc40000000000 */
[----:B------:R1:W-:Y:S04]  /*0d50*/  @!P2 STG.E [R10.64+-0x500000], R21 ;  /* 0xb00000150a00a986 */ /* 0x0003e8000c101904 */
[----:B------:R1:W-:Y:S04]  /*0d60*/  @!P1 STG.E [R14.64+-0x400000], R23 ;  /* 0xc00000170e009986 */ /* 0x0003e8000c101904 */
[----:B------:R1:W-:Y:S01]  /*0d70*/  @!P5 STG.E [R16.64+-0x300000], R25 ;  /* 0xd00000191000d986 */ /* 0x0003e2000c101904 */
[----:B------:R-:W-:Y:S05]  /*0d80*/  @P4 EXIT ;  /* 0x000000000000494d */ /* 0x000fea0003800000 */
[----:B------:R-:W-:Y:S01]  /*0d90*/  IADD3 R3, R3, 0x380000, RZ ;  /* 0x0038000003037810 */ /* 0x000fe20007ffe0ff */
[----:B------:R-:W-:Y:S01]  /*0da0*/  IMAD.MOV.U32 R2, RZ, RZ, RZ ;  /* 0x000000ffff027224 */ /* 0x000fe200078e00ff */
[----:B------:R-:W-:-:S03]  /*0db0*/  IADD3 R4, P0, R4, 0x1000000, RZ ;  /* 0x0100000004047810 */ /* 0x000fc60007f1e0ff */
[----:B------:R-:W-:-:S04]  /*0dc0*/  IMAD.HI R0, R3, -0x7694b9a9, R2 ;  /* 0x896b465703007827 */ /* 0x000fc800078e0202 */
[----:B------:R-:W-:Y:S01]  /*0dd0*/  IMAD.X R5, RZ, RZ, R5, P0 ;  /* 0x000000ffff057224 */ /* 0x000fe200000e0605 */
[----:B-1----:R-:W-:-:S04]  /*0de0*/  SHF.R.U32.HI R11, RZ, 0x1f, R0 ;  /* 0x0000001fff0b7819 */ /* 0x002fc80000011600 */
[----:B------:R-:W-:Y:S01]  /*0df0*/  LEA.HI.SX32 R11, R0, R11, 0x12 ;  /* 0x0000000b000b7211 */ /* 0x000fe200078f92ff */
[----:B------:R-:W2:Y:S04]  /*0e00*/  LDG.E.CONSTANT R4, [R4.64+-0x200000] ;  /* 0xe000000404047981 */ /* 0x000ea8000c1e9900 */
[----:B------:R-:W-:-:S04]  /*0e10*/  IMAD R2, R11, -0x773a, R3 ;  /* 0xffff88c60b027824 */ /* 0x000fc800078e0203 */
[----:B------:R-:W-:-:S06]  /*0e20*/  IMAD.WIDE R2, R2, R7, c[0x0][0x170] ;  /* 0x00005c0002027625 */ /* 0x000fcc00078e0207 */
[----:B------:R-:W2:Y:S01]  /*0e30*/  LDG.E.CONSTANT R3, [R2.64] ;  /* 0x0000000402037981 */ /* 0x000ea2000c1e9900 */
[----:B------:R-:W-:-:S05]  /*0e40*/  IADD3 R6, P0, R8, 0x1000000, RZ ;  /* 0x0100000008067810 */ /* 0x000fca0007f1e0ff */
[----:B------:R-:W-:Y:S01]  /*0e50*/  IMAD.X R7, RZ, RZ, R9, P0 ;  /* 0x000000ffff077224 */ /* 0x000fe200000e0609 */
[----:B--2---:R-:W-:-:S05]  /*0e60*/  FADD R9, R4, R3 ;  /* 0x0000000304097221 */ /* 0x004fca0000000000 */
[----:B------:R-:W-:Y:S01]  /*0e70*/  STG.E [R6.64+-0x200000], R9 ;  /* 0xe000000906007986 */ /* 0x000fe2000c101904 */
[----:B------:R-:W-:Y:S05]  /*0e80*/  EXIT ;  /* 0x000000000000794d */ /* 0x000fea0003800000 */
.L_x_10:
        /* <DEDUP_REMOVED lines=15> */
.L_x_100:


//--------------------- .text.tvmgen_default_fused_nn_softmax_kernel_2 --------------------------
	.section	.text.tvmgen_default_fused_nn_softmax_kernel_2,"ax",@progbits
	.sectioninfo	@"SHI_REGISTERS=40"
	.align	128
        .global         tvmgen_default_fused_nn_softmax_kernel_2
        .type           tvmgen_default_fused_nn_softmax_kernel_2,@function
        .size           tvmgen_default_fused_nn_softmax_kernel_2,(.L_x_101 - tvmgen_default_fused_nn_softmax_kernel_2)
        .other          tvmgen_default_fused_nn_softmax_kernel_2,@"STO_CUDA_ENTRY STV_DEFAULT"
tvmgen_default_fused_nn_softmax_kernel_2:
.text.tvmgen_default_fused_nn_softmax_kernel_2:
[----:B------:R-:W-:Y:S02]  /*0000*/  MOV R1, c[0x0][0x28] ;  /* 0x00000a0000017a02 */ /* 0x000fe40000000f00 */
[----:B------:R-:W0:Y:S01]  /*0010*/  S2R R4, SR_TID.X ;  /* 0x0000000000047919 */ /* 0x000e220000002100 */
[----:B------:R-:W-:Y:S01]  /*0020*/  MOV R5, 0x4 ;  /* 0x0000000400057802 */ /* 0x000fe20000000f00 */
[----:B------:R-:W-:Y:S01]  /*0030*/  ULDC.64 UR4, c[0x0][0x118] ;  /* 0x0000460000047ab9 */ /* 0x000fe20000000a00 */
[----:B------:R-:W-:Y:S01]  /*0040*/  BSSY B0, `(.L_x_11) ;  /* 0x0000050000007945 */ /* 0x000fe20003800000 */
[----:B------:R-:W1:Y:S01]  /*0050*/  S2R R3, SR_CTAID.X ;  /* 0x0000000000037919 */ /* 0x000e620000002500 */
[----:B0-----:R-:W-:-:S04]  /*0060*/  SHF.R.S32.HI R0, RZ, 0x9, R4 ;  /* 0x00000009ff007819 */ /* 0x001fc80000011404 */
[C---:B-1----:R-:W-:Y:S02]  /*0070*/  LEA R0, R3.reuse, R0, 0x1 ;  /* 0x0000000003007211 */ /* 0x042fe400078e08ff */
[----:B------:R-:W-:Y:S02]  /*0080*/  LEA R4, R3, R4, 0xa ;  /* 0x0000000403047211 */ /* 0x000fe400078e50ff */
[----:B------:R-:W-:-:S03]  /*0090*/  ISETP.GE.AND P0, PT, R0, 0x3, PT ;  /* 0x000000030000780c */ /* 0x000fc60003f06270 */
[C---:B------:R-:W-:Y:S01]  /*00a0*/  IMAD.WIDE R2, R4.reuse, R5, c[0x0][0x168] ;  /* 0x00005a0004027625 */ /* 0x040fe200078e0205 */
[----:B------:R-:W-:-:S05]  /*00b0*/  SHF.L.U32 R4, R4, 0x7, RZ ;  /* 0x0000000704047819 */ /* 0x000fca00000006ff */
[----:B------:R-:W-:-:S04]  /*00c0*/  IMAD.WIDE R4, R4, R5, c[0x0][0x160] ;  /* 0x0000580004047625 */ /* 0x000fc800078e0205 */
[----:B------:R0:W-:Y:S01]  /*00d0*/  @!P0 STG.E [R2.64], RZ ;  /* 0x000000ff02008986 */ /* 0x0001e2000c101904 */
[----:B------:R-:W-:-:S13]  /*00e0*/  ISETP.GT.AND P0, PT, R0, 0x2, PT ;  /* 0x000000020000780c */ /* 0x000fda0003f04270 */
[----:B------:R-:W-:Y:S05]  /*00f0*/  @P0 BRA `(.L_x_12) ;  /* 0x0000044000000947 */ /* 0x000fea0003800000 */
[----:B0-----:R-:W2:Y:S04]  /*0100*/  LDG.E R37, [R2.64] ;  /* 0x0000000402257981 */ /* 0x001ea8000c1e1900 */
[----:B------:R-:W2:Y:S04]  /*0110*/  LDG.E.CONSTANT R0, [R4.64] ;  /* 0x0000000404007981 */ /* 0x000ea8000c1e9900 */
[----:B------:R-:W3:Y:S04]  /*0120*/  LDG.E.CONSTANT R7, [R4.64+0x4] ;  /* 0x0000040404077981 */ /* 0x000ee8000c1e9900 */
[----:B------:R-:W4:Y:S04]  /*0130*/  LDG.E.CONSTANT R9, [R4.64+0x8] ;  /* 0x0000080404097981 */ /* 0x000f28000c1e9900 */
[----:B------:R-:W5:Y:S04]  /*0140*/  LDG.E.CONSTANT R11, [R4.64+0xc] ;  /* 0x00000c04040b7981 */ /* 0x000f68000c1e9900 */
        /* <DEDUP_REMOVED lines=11> */
[----:B------:R-:W5:Y:S01]  /*0200*/  LDG.E.CONSTANT R35, [R4.64+0x3c] ;  /* 0x00003c0404237981 */ /* 0x000f62000c1e9900 */
[----:B--2---:R-:W-:-:S04]  /*0210*/  FADD R0, R0, R37 ;  /* 0x0000002500007221 */ /* 0x004fc80000000000 */
[----:B---3--:R-:W-:Y:S02]  /*0220*/  FADD R0, R0, R7 ;  /* 0x0000000700007221 */ /* 0x008fe40000000000 */
[----:B------:R-:W2:Y:S02]  /*0230*/  LDG.E.CONSTANT R7, [R4.64+0x44] ;  /* 0x0000440404077981 */ /* 0x000ea4000c1e9900 */
[----:B----4-:R-:W-:Y:S02]  /*0240*/  FADD R0, R0, R9 ;  /* 0x0000000900007221 */ /* 0x010fe40000000000 */
[----:B------:R-:W3:Y:S02]  /*0250*/  LDG.E.CONSTANT R9, [R4.64+0x48] ;  /* 0x0000480404097981 */ /* 0x000ee4000c1e9900 */
[----:B-----5:R-:W-:Y:S02]  /*0260*/  FADD R0, R0, R11 ;  /* 0x0000000b00007221 */ /* 0x020fe40000000000 */
[----:B------:R-:W4:Y:S02]  /*0270*/  LDG.E.CONSTANT R11, [R4.64+0x4c] ;  /* 0x00004c04040b7981 */ /* 0x000f24000c1e9900 */
[----:B------:R-:W-:-:S02]  /*0280*/  FADD R0, R0, R13 ;  /* 0x0000000d00007221 */ /* 0x000fc40000000000 */
[----:B------:R-:W5:Y:S02]  /*0290*/  LDG.E.CONSTANT R13, [R4.64+0x50] ;  /* 0x00005004040d7981 */ /* 0x000f64000c1e9900 */
[----:B------:R-:W-:Y:S02]  /*02a0*/  FADD R0, R0, R15 ;  /* 0x0000000f00007221 */ /* 0x000fe40000000000 */
[----:B------:R-:W2:Y:S02]  /*02b0*/  LDG.E.CONSTANT R15, [R4.64+0x54] ;  /* 0x00005404040f7981 */ /* 0x000ea4000c1e9900 */
[----:B------:R-:W-:Y:S02]  /*02c0*/  FADD R0, R0, R17 ;  /* 0x0000001100007221 */ /* 0x000fe40000000000 */
[----:B------:R-:W2:Y:S02]  /*02d0*/  LDG.E.CONSTANT R17, [R4.64+0x58] ;  /* 0x0000580404117981 */ /* 0x000ea4000c1e9900 */
[----:B------:R-:W-:-:S02]  /*02e0*/  FADD R0, R0, R19 ;  /* 0x0000001300007221 */ /* 0x000fc40000000000 */
[----:B------:R-:W2:Y:S02]  /*02f0*/  LDG.E.CONSTANT R19, [R4.64+0x5c] ;  /* 0x00005c0404137981 */ /* 0x000ea4000c1e9900 */
        /* <DEDUP_REMOVED lines=15> */
[----:B------:R-:W2:Y:S04]  /*03f0*/  LDG.E.CONSTANT R0, [R4.64+0x40] ;  /* 0x0000400404007981 */ /* 0x000ea8000c1e9900 */
[----:B------:R0:W-:Y:S04]  /*0400*/  STG.E [R2.64], R35 ;  /* 0x0000002302007986 */ /* 0x0001e8000c101904 */
[----:B------:R-:W2:Y:S04]  /*0410*/  LDG.E R37, [R2.64] ;  /* 0x0000000402257981 */ /* 0x000ea8000c1e1900 */
[----:B0-----:R-:W3:Y:S01]  /*0420*/  LDG.E.CONSTANT R35, [R4.64+0x7c] ;  /* 0x00007c0404237981 */ /* 0x001ee2000c1e9900 */
[----:B--2---:R-:W-:-:S04]  /*0430*/  FADD R0, R0, R37 ;  /* 0x0000002500007221 */ /* 0x004fc80000000000 */
[----:B------:R-:W-:-:S04]  /*0440*/  FADD R0, R0, R7 ;  /* 0x0000000700007221 */ /* 0x000fc80000000000 */
[----:B---3--:R-:W-:-:S04]  /*0450*/  FADD R0, R0, R9 ;  /* 0x0000000900007221 */ /* 0x008fc80000000000 */
[----:B----4-:R-:W-:-:S04]  /*0460*/  FADD R0, R0, R11 ;  /* 0x0000000b00007221 */ /* 0x010fc80000000000 */
        /* <DEDUP_REMOVED lines=12> */
[----:B------:R0:W-:Y:S02]  /*0530*/  STG.E [R2.64], R35 ;  /* 0x0000002302007986 */ /* 0x0001e4000c101904 */
.L_x_12:
[----:B0-----:R-:W-:Y:S05]  /*0540*/  BSYNC B0 ;  /* 0x0000000000007941 */ /* 0x001fea0003800000 */
.L_x_11:
[----:B------:R-:W-:Y:S01]  /*0550*/  BSSY B0, `(.L_x_13) ;  /* 0x00000b4000007945 */ /* 0x000fe20003800000 */
[----:B------:R-:W-:Y:S01]  /*0560*/  BSSY B1, `(.L_x_14) ;  /* 0x0000090000017945 */ /* 0x000fe20003800000 */
[----:B------:R-:W-:Y:S05]  /*0570*/  @P0 BRA `(.L_x_15) ;  /* 0x0000045000000947 */ /* 0x000fea0003800000 */
[----:B------:R-:W2:Y:S04]  /*0580*/  LDG.E R37, [R2.64] ;  /* 0x0000000402257981 */ /* 0x000ea8000c1e1900 */
[----:B------:R-:W2:Y:S04]  /*0590*/  LDG.E.CONSTANT R0, [R4.64+0x80] ;  /* 0x0000800404007981 */ /* 0x000ea8000c1e9900 */
        /* <DEDUP_REMOVED lines=31> */
[----:B------:R0:W-:Y:S01]  /*0790*/  STG.E [R2.64], R35 ;  /* 0x0000002302007986 */ /* 0x0001e2000c101904 */
        /* <DEDUP_REMOVED lines=17> */
[----:B0-----:R-:W5:Y:S01]  /*08b0*/  LDG.E.CONSTANT R35, [R4.64+0xfc] ;  /* 0x0000fc0404237981 */ /* 0x001f62000c1e9900 */
        /* <DEDUP_REMOVED lines=17> */
.L_x_15:
        /* <DEDUP_REMOVED lines=35> */
.L_x_16:
[----:B------:R-:W-:Y:S01]  /*0c00*/  @P0 BREAK B1 ;  /* 0x0000000000010942 */ /* 0x000fe20003800000 */
        /* <DEDUP_REMOVED lines=35> */
.L_x_17:
[----:B------:R-:W-:Y:S01]  /*0e40*/  @P0 BREAK B1 ;  /* 0x0000000000010942 */ /* 0x000fe20003800000 */
[----:B------:R-:W-:Y:S05]  /*0e50*/  @P0 BRA `(.L_x_18) ;  /* 0x0000023000000947 */ /* 0x000fea0003800000 */
[----:B------:R-:W-:Y:S05]  /*0e60*/  BSYNC B1 ;  /* 0x0000000000017941 */ /* 0x000fea0003800000 */
.L_x_14:
        /* <DEDUP_REMOVED lines=34> */
.L_x_18:
[----:B------:R-:W-:Y:S05]  /*1090*/  BSYNC B0 ;  /* 0x0000000000007941 */ /* 0x000fea0003800000 */
.L_x_13:
[----:B------:R-:W-:Y:S01]  /*10a0*/  WARPSYNC 0xffffffff ;  /* 0xffffffff00007948 */ /* 0x000fe20003800000 */
[----:B------:R-:W-:Y:S05]  /*10b0*/  @P0 EXIT ;  /* 0x000000000000094d */ /* 0x000fea0003800000 */
        /* <DEDUP_REMOVED lines=33> */
[----:B------:R-:W-:Y:S01]  /*12d0*/  STG.E [R2.64], R35 ;  /* 0x0000002302007986 */ /* 0x000fe2000c101904 */
[----:B------:R-:W-:Y:S05]  /*12e0*/  EXIT ;  /* 0x000000000000794d */ /* 0x000fea0003800000 */
.L_x_19:
        /* <DEDUP_REMOVED lines=9> */
.L_x_101:


//--------------------- .text.tvmgen_default_fused_variance_kernel --------------------------
	.section	.text.tvmgen_default_fused_variance_kernel,"ax",@progbits
	.sectioninfo	@"SHI_REGISTERS=56"
	.align	128
        .global         tvmgen_default_fused_variance_kernel
        .type           tvmgen_default_fused_variance_kernel,@function
        .size           tvmgen_default_fused_variance_kernel,(.L_x_102 - tvmgen_default_fused_variance_kernel)
        .other          tvmgen_default_fused_variance_kernel,@"STO_CUDA_ENTRY STV_DEFAULT"
tvmgen_default_fused_variance_kernel:
.text.tvmgen_default_fused_variance_kernel:
[----:B------:R-:W-:Y:S02]  /*0000*/  MOV R1, c[0x0][0x28] ;  /* 0x00000a0000017a02 */ /* 0x000fe40000000f00 */
[----:B------:R-:W0:Y:S01]  /*0010*/  S2R R4, SR_TID.Y ;  /* 0x0000000000047919 */ /* 0x000e220000002200 */
[----:B------:R-:W-:Y:S01]  /*0020*/  MOV R21, 0x4 ;  /* 0x0000000400157802 */ /* 0x000fe20000000f00 */
[----:B------:R-:W-:Y:S02]  /*0030*/  ULDC.64 UR4, c[0x0][0x118] ;  /* 0x0000460000047ab9 */ /* 0x000fe40000000a00 */
[----:B------:R-:W0:Y:S04]  /*0040*/  S2R R3, SR_TID.X ;  /* 0x0000000000037919 */ /* 0x000e280000002100 */
[----:B------:R-:W1:Y:S01]  /*0050*/  S2R R5, SR_CTAID.X ;  /* 0x0000000000057919 */ /* 0x000e620000002500 */
[----:B0-----:R-:W-:Y:S01]  /*0060*/  IMAD R0, R4, 0x300, R3 ;  /* 0x0000030004007824 */ /* 0x001fe200078e0203 */
[----:B-1----:R-:W-:-:S03]  /*0070*/  LEA R2, R5, R4, 0x5 ;  /* 0x0000000405027211 */ /* 0x002fc600078e28ff */
[----:B------:R-:W-:Y:S02]  /*0080*/  IMAD R0, R5, 0x6000, R0 ;  /* 0x0000600005007824 */ /* 0x000fe400078e0200 */
[----:B------:R-:W-:-:S04]  /*0090*/  IMAD.WIDE R6, R2, R21, c[0x0][0x170] ;  /* 0x00005c0002067625 */ /* 0x000fc800078e0215 */
[----:B------:R-:W-:Y:S02]  /*00a0*/  IMAD.WIDE R20, R0, R21, c[0x0][0x168] ;  /* 0x00005a0000147625 */ /* 0x000fe400078e0215 */
[----:B------:R0:W2:Y:S04]  /*00b0*/  LDG.E.CONSTANT R6, [R6.64] ;  /* 0x0000000406067981 */ /* 0x0000a8000c1e9900 */
        /* <DEDUP_REMOVED lines=22> */
[----:B0-----:R-:W5:Y:S04]  /*0220*/  LDG.E.CONSTANT R7, [R20.64+0xb00] ;  /* 0x000b000414077981 */ /* 0x001f68000c1e9900 */
[----:B------:R-:W5:Y:S01]  /*0230*/  LDG.E.CONSTANT R19, [R20.64+0xb80] ;  /* 0x000b800414137981 */ /* 0x000f62000c1e9900 */
[----:B------:R-:W-:Y:S01]  /*0240*/  ISETP.NE.AND P0, PT, R3, RZ, PT ;  /* 0x000000ff0300720c */ /* 0x000fe20003f05270 */
[----:B--2---:R-:W-:Y:S01]  /*0250*/  FADD R0, R23, -R6 ;  /* 0x8000000617007221 */ /* 0x004fe20000000000 */
[----:B---3--:R-:W-:-:S03]  /*0260*/  FADD R25, -R6, R25 ;  /* 0x0000001906197221 */ /* 0x008fc60000000100 */
[----:B------:R-:W-:Y:S01]  /*0270*/  FFMA R0, R0, R0, RZ ;  /* 0x0000000000007223 */ /* 0x000fe200000000ff */
[----:B----4-:R-:W-:-:S03]  /*0280*/  FADD R27, -R6, R27 ;  /* 0x0000001b061b7221 */ /* 0x010fc60000000100 */
[----:B------:R-:W-:Y:S01]  /*0290*/  FFMA R0, R25, R25, R0 ;  /* 0x0000001919007223 */ /* 0x000fe20000000000 */
[----:B-----5:R-:W-:-:S03]  /*02a0*/  FADD R29, -R6, R29 ;  /* 0x0000001d061d7221 */ /* 0x020fc60000000100 */
[----:B------:R-:W-:Y:S01]  /*02b0*/  FFMA R0, R27, R27, R0 ;  /* 0x0000001b1b007223 */ /* 0x000fe20000000000 */
[----:B------:R-:W-:-:S03]  /*02c0*/  FADD R31, -R6, R31 ;  /* 0x0000001f061f7221 */ /* 0x000fc60000000100 */
        /* <DEDUP_REMOVED lines=35> */
[----:B------:R-:W-:Y:S01]  /*0500*/  SHF.L.U32 R9, R4, 0x5, RZ ;  /* 0x0000000504097819 */ /* 0x000fe200000006ff */
[C---:B------:R-:W-:Y:S02]  /*0510*/  FADD R7, -R6.reuse, R7 ;  /* 0x0000000706077221 */ /* 0x040fe40000000100 */
[----:B------:R-:W-:Y:S01]  /*0520*/  FFMA R0, R5, R5, R0 ;  /* 0x0000000505007223 */ /* 0x000fe20000000000 */
[----:B------:R-:W-:Y:S01]  /*0530*/  VOTE.ANY R5, PT, PT ;  /* 0x0000000000057806 */ /* 0x000fe200038e0100 */
[----:B------:R-:W-:Y:S02]  /*0540*/  FADD R19, -R6, R19 ;  /* 0x0000001306137221 */ /* 0x000fe40000000100 */
[----:B------:R-:W-:-:S04]  /*0550*/  FFMA R0, R7, R7, R0 ;  /* 0x0000000707007223 */ /* 0x000fc80000000000 */
[----:B------:R-:W-:-:S05]  /*0560*/  FFMA R0, R19, R19, R0 ;  /* 0x0000001313007223 */ /* 0x000fca0000000000 */
        /* <DEDUP_REMOVED lines=12> */
[----:B------:R-:W-:Y:S02]  /*0630*/  SHF.R.S32.HI R3, RZ, 0x1f, R2 ;  /* 0x0000001fff037819 */ /* 0x000fe40000011402 */
[----:B0-----:R-:W-:-:S04]  /*0640*/  LEA R4, P0, R2, c[0x0][0x160], 0x2 ;  /* 0x0000580002047a11 */ /* 0x001fc800078010ff */
[----:B------:R-:W-:-:S05]  /*0650*/  LEA.HI.X R5, R2, c[0x0][0x164], R3, 0x2, P0 ;  /* 0x0000590002057a11 */ /* 0x000fca00000f1403 */
[----:B-1----:R-:W-:Y:S01]  /*0660*/  STG.E [R4.64], R9 ;  /* 0x0000000904007986 */ /* 0x002fe2000c101904 */
[----:B------:R-:W-:Y:S05]  /*0670*/  EXIT ;  /* 0x000000000000794d */ /* 0x000fea0003800000 */
.L_x_20:
        /* <DEDUP_REMOVED lines=16> */
.L_x_102:


//--------------------- .text.tvmgen_default_fused_reshape_add_kernel --------------------------
	.section	.text.tvmgen_default_fused_reshape_add_kernel,"ax",@progbits
	.sectioninfo	@"SHI_REGISTERS=12"
	.align	128
        .global         tvmgen_default_fused_reshape_add_kernel
        .type           tvmgen_default_fused_reshape_add_kernel,@function
        .size           tvmgen_default_fused_reshape_add_kernel,(.L_x_103 - tvmgen_default_fused_reshape_add_kernel)
        .other          tvmgen_default_fused_reshape_add_kernel,@"STO_CUDA_ENTRY STV_DEFAULT"
tvmgen_default_fused_reshape_add_kernel:
.text.tvmgen_default_fused_reshape_add_kernel:
[----:B------:R-:W-:Y:S02]  /*0000*/  MOV R1, c[0x0][0x28] ;  /* 0x00000a0000017a02 */ /* 0x000fe40000000f00 */
[----:B------:R-:W0:Y:S01]  /*0010*/  S2UR UR4, SR_CTAID.X ;  /* 0x00000000000479c3 */ /* 0x000e220000002500 */
[----:B------:R-:W1:Y:S01]  /*0020*/  S2R R4, SR_TID.X ;  /* 0x0000000000047919 */ /* 0x000e620000002100 */
[----:B------:R-:W-:Y:S01]  /*0030*/  MOV R7, 0x4 ;  /* 0x0000000400077802 */ /* 0x000fe20000000f00 */
[----:B0-----:R-:W-:-:S04]  /*0040*/  USHF.L.U32 UR4, UR4, 0xa, URZ ;  /* 0x0000000a04047899 */ /* 0x001fc8000800063f */
[----:B------:R-:W-:Y:S02]  /*0050*/  ULOP3.LUT UR5, UR4, 0x3c00, URZ, 0xc0, !UPT ;  /* 0x00003c0004057892 */ /* 0x000fe4000f8ec03f */
[----:B-1----:R-:W-:-:S04]  /*0060*/  IADD3 R6, R4, UR4, RZ ;  /* 0x0000000404067c10 */ /* 0x002fc8000fffe0ff */
[----:B------:R-:W-:Y:S01]  /*0070*/  IADD3 R4, R4, UR5, RZ ;  /* 0x0000000504047c10 */ /* 0x000fe2000fffe0ff */
[----:B------:R-:W-:Y:S01]  /*0080*/  IMAD.WIDE R2, R6, R7, c[0x0][0x168] ;  /* 0x00005a0006027625 */ /* 0x000fe200078e0207 */
[----:B------:R-:W-:-:S03]  /*0090*/  ULDC.64 UR4, c[0x0][0x118] ;  /* 0x0000460000047ab9 */ /* 0x000fc60000000a00 */
[-C--:B------:R-:W-:Y:S02]  /*00a0*/  IMAD.WIDE R4, R4, R7.reuse, c[0x0][0x170] ;  /* 0x00005c0004047625 */ /* 0x080fe400078e0207 */
[----:B------:R-:W2:Y:S04]  /*00b0*/  LDG.E.CONSTANT R2, [R2.64] ;  /* 0x0000000402027981 */ /* 0x000ea8000c1e9900 */
[----:B------:R-:W2:Y:S01]  /*00c0*/  LDG.E.CONSTANT R5, [R4.64] ;  /* 0x0000000404057981 */ /* 0x000ea2000c1e9900 */
[----:B------:R-:W-:Y:S01]  /*00d0*/  IMAD.WIDE R6, R6, R7, c[0x0][0x160] ;  /* 0x0000580006067625 */ /* 0x000fe200078e0207 */
[----:B--2---:R-:W-:-:S05]  /*00e0*/  FADD R9, R2, R5 ;  /* 0x0000000502097221 */ /* 0x004fca0000000000 */
[----:B------:R-:W-:Y:S01]  /*00f0*/  STG.E [R6.64], R9 ;  /* 0x0000000906007986 */ /* 0x000fe2000c101904 */
[----:B------:R-:W-:Y:S05]  /*0100*/  EXIT ;  /* 0x000000000000794d */ /* 0x000fea0003800000 */
.L_x_21:
        /* <DEDUP_REMOVED lines=15> */
.L_x_103:


//--------------------- .text.tvmgen_default_fused_reshape_add_divide_erf_add_multiply_multiply_reshape_kernel --------------------------
	.section	.text.tvmgen_default_fused_reshape_add_divide_erf_add_multiply_multiply_reshape_kernel,"ax",@progbits
	.sectioninfo	@"SHI_REGISTERS=17"
	.align	128
        .global         tvmgen_default_fused_reshape_add_divide_erf_add_multiply_multiply_reshape_kernel
        .type           tvmgen_default_fused_reshape_add_divide_erf_add_multiply_multiply_reshape_kernel,@function
        .size           tvmgen_default_fused_reshape_add_divide_erf_add_multiply_multiply_reshape_kernel,(.L_x_104 - tvmgen_default_fused_reshape_add_divide_erf_add_multiply_multiply_reshape_kernel)
        .other          tvmgen_default_fused_reshape_add_divide_erf_add_multiply_multiply_reshape_kernel,@"STO_CUDA_ENTRY STV_DEFAULT"
tvmgen_default_fused_reshape_add_divide_erf_add_multiply_multiply_reshape_kernel:
.text.tvmgen_default_fused_reshape_add_divide_erf_add_multiply_multiply_reshape_kernel:
[----:B------:R-:W-:Y:S02]  /*0000*/  MOV R1, c[0x0][0x28] ;  /* 0x00000a0000017a02 */ /* 0x000fe40000000f00 */
[----:B------:R-:W0:Y:S01]  /*0010*/  S2R R0, SR_CTAID.X ;  /* 0x0000000000007919 */ /* 0x000e220000002500 */
[----:B------:R-:W-:Y:S01]  /*0020*/  IMAD.MOV.U32 R13, RZ, RZ, 0x4 ;  /* 0x00000004ff0d7424 */ /* 0x000fe200078e00ff */
[----:B------:R-:W-:Y:S02]  /*0030*/  ULDC.64 UR4, c[0x0][0x118] ;  /* 0x0000460000047ab9 */ /* 0x000fe40000000a00 */
[----:B------:R-:W1:Y:S01]  /*0040*/  S2R R3, SR_TID.X ;  /* 0x0000000000037919 */ /* 0x000e620000002100 */
[C---:B0-----:R-:W-:Y:S02]  /*0050*/  ISETP.GT.AND P1, PT, R0.reuse, 0x17f, PT ;  /* 0x0000017f0000780c */ /* 0x041fe40003f24270 */
[C---:B------:R-:W-:Y:S02]  /*0060*/  ISETP.GT.AND P0, PT, R0.reuse, 0x7f, PT ;  /* 0x0000007f0000780c */ /* 0x040fe40003f04270 */
[----:B-1----:R-:W-:-:S05]  /*0070*/  LEA R0, R0, R3, 0xa ;  /* 0x0000000300007211 */ /* 0x002fca00078e50ff */
[----:B------:R-:W-:-:S04]  /*0080*/  IMAD.WIDE R2, R0, R13, c[0x0][0x160] ;  /* 0x0000580000027625 */ /* 0x000fc800078e020d */
[----:B------:R-:W-:Y:S05]  /*0090*/  @P1 BRA `(.L_x_22) ;  /* 0x000002b000001947 */ /* 0x000fea0003800000 */
[----:B------:R-:W-:-:S05]  /*00a0*/  IMAD.HI R4, R0, 0x2aaaaaab, RZ ;  /* 0x2aaaaaab00047827 */ /* 0x000fca00078e02ff */
[----:B------:R-:W-:-:S04]  /*00b0*/  SHF.R.U32.HI R5, RZ, 0x1f, R4 ;  /* 0x0000001fff057819 */ /* 0x000fc80000011604 */
[CC--:B------:R-:W-:Y:S02]  /*00c0*/  LEA.HI.SX32 R7, R4.reuse, R5.reuse, 0x17 ;  /* 0x0000000504077211 */ /* 0x0c0fe400078fbaff */
[----:B------:R-:W-:-:S03]  /*00d0*/  LEA.HI.SX32 R5, R4, R5, 0x10 ;  /* 0x0000000504057211 */ /* 0x000fc600078f82ff */
[--C-:B------:R-:W-:Y:S02]  /*00e0*/  IMAD R4, R7, -0xc00, R0.reuse ;  /* 0xfffff40007047824 */ /* 0x100fe400078e0200 */
[----:B------:R-:W-:Y:S02]  /*00f0*/  IMAD R6, R5, -0x60000, R0 ;  /* 0xfffa000005067824 */ /* 0x000fe400078e0200 */
[----:B------:R-:W-:-:S04]  /*0100*/  IMAD.WIDE R4, R4, R13, c[0x0][0x170] ;  /* 0x00005c0004047625 */ /* 0x000fc800078e020d */
[----:B------:R-:W-:Y:S02]  /*0110*/  IMAD.WIDE R6, R6, R13, c[0x0][0x168] ;  /* 0x00005a0006067625 */ /* 0x000fe400078e020d */
[----:B------:R-:W2:Y:S04]  /*0120*/  LDG.E.CONSTANT R5, [R4.64] ;  /* 0x0000000404057981 */ /* 0x000ea8000c1e9900 */
[----:B------:R0:W2:Y:S01]  /*0130*/  LDG.E.CONSTANT R6, [R6.64] ;  /* 0x0000000406067981 */ /* 0x0000a2000c1e9900 */
[----:B------:R-:W-:Y:S01]  /*0140*/  MOV R11, 0x38eb4c3a ;  /* 0x38eb4c3a000b7802 */ /* 0x000fe20000000f00 */
[----:B------:R-:W-:Y:S01]  /*0150*/  IMAD.MOV.U32 R14, RZ, RZ, 0x3c09919f ;  /* 0x3c09919fff0e7424 */ /* 0x000fe200078e00ff */
[----:B------:R-:W-:Y:S02]  /*0160*/  MOV R12, 0x3aae005b ;  /* 0x3aae005b000c7802 */ /* 0x000fe40000000f00 */
[----:B0-----:R-:W-:Y:S01]  /*0170*/  MOV R7, 0x3e235519 ;  /* 0x3e23551900077802 */ /* 0x001fe20000000f00 */
[----:B--2---:R-:W-:Y:S01]  /*0180*/  FADD R8, R6, R5 ;  /* 0x0000000506087221 */ /* 0x004fe20000000000 */
[----:B------:R-:W-:-:S03]  /*0190*/  MOV R6, 0x3d24d99a ;  /* 0x3d24d99a00067802 */ /* 0x000fc60000000f00 */
[----:B------:R-:W-:-:S04]  /*01a0*/  FMUL R9, R8, 0.70710682868957519531 ;  /* 0x3f3504f408097820 */ /* 0x000fc80000400000 */
[C---:B------:R-:W-:Y:S01]  /*01b0*/  FMUL R10, R9.reuse, R9 ;  /* 0x00000009090a7220 */ /* 0x040fe20000400000 */
[----:B------:R-:W-:-:S04]  /*01c0*/  FSETP.GE.AND P1, PT, |R9|, 1.0029599666595458984, PT ;  /* 0x3f8060fe0900780b */ /* 0x000fc80003f26200 */
[----:B------:R-:W-:Y:S02]  /*01d0*/  FSEL R10, |R9|, R10, P1 ;  /* 0x0000000a090a7208 */ /* 0x000fe40000800200 */
[----:B------:R-:W-:Y:S02]  /*01e0*/  FSEL R11, R11, 8.4834944573231041431e-05, P1 ;  /* 0x38b1e96a0b0b7808 */ /* 0x000fe40000800000 */
[----:B------:R-:W-:Y:S02]  /*01f0*/  FSEL R5, -R12, -0.00082130916416645050049, P1 ;  /* 0xba574d200c057808 */ /* 0x000fe40000800100 */
[----:B------:R-:W-:Y:S02]  /*0200*/  FSEL R4, R14, 0.0052134888246655464172, P1 ;  /* 0x3baad5ea0e047808 */ /* 0x000fe40000800000 */
[----:B------:R-:W-:Y:S01]  /*0210*/  FSEL R6, -R6, -0.026868773624300956726, P1 ;  /* 0xbcdc1be706067808 */ /* 0x000fe20000800100 */
[----:B------:R-:W-:Y:S01]  /*0220*/  FFMA R5, R10, R11, R5 ;  /* 0x0000000b0a057223 */ /* 0x000fe20000000005 */
[----:B------:R-:W-:-:S03]  /*0230*/  IMAD.MOV.U32 R11, RZ, RZ, 0x3f69b4f9 ;  /* 0x3f69b4f9ff0b7424 */ /* 0x000fc600078e00ff */
[C---:B------:R-:W-:Y:S01]  /*0240*/  FFMA R5, R10.reuse, R5, R4 ;  /* 0x000000050a057223 */ /* 0x040fe20000000004 */
[----:B------:R-:W-:Y:S02]  /*0250*/  FSEL R4, R7, 0.11284004896879196167, P1 ;  /* 0x3de718af07047808 */ /* 0x000fe40000800000 */
[----:B------:R-:W-:Y:S01]  /*0260*/  MOV R7, 0x3f210a14 ;  /* 0x3f210a1400077802 */ /* 0x000fe20000000f00 */
[----:B------:R-:W-:Y:S01]  /*0270*/  FFMA R5, R10, R5, R6 ;  /* 0x000000050a057223 */ /* 0x000fe20000000006 */
[----:B------:R-:W-:-:S03]  /*0280*/  FSEL R6, R11, -0.37612664699554443359, P1 ;  /* 0xbec093ac0b067808 */ /* 0x000fc60000800000 */
[C---:B------:R-:W-:Y:S01]  /*0290*/  FFMA R5, R10.reuse, R5, R4 ;  /* 0x000000050a057223 */ /* 0x040fe20000000004 */
[----:B------:R-:W-:Y:S02]  /*02a0*/  FSEL R4, R7, 0.12837915122509002686, P1 ;  /* 0x3e0375d307047808 */ /* 0x000fe40000800000 */
[----:B------:R-:W-:Y:S01]  /*02b0*/  FSEL R7, -|R9|, R9, P1 ;  /* 0x0000000909077208 */ /* 0x000fe20000800300 */
[----:B------:R-:W-:-:S04]  /*02c0*/  FFMA R5, R10, R5, R6 ;  /* 0x000000050a057223 */ /* 0x000fc80000000006 */
[----:B------:R-:W-:-:S04]  /*02d0*/  FFMA R4, R10, R5, R4 ;  /* 0x000000050a047223 */ /* 0x000fc80000000004 */
[----:B------:R-:W-:-:S04]  /*02e0*/  FFMA R4, R4, R7, R7 ;  /* 0x0000000704047223 */ /* 0x000fc80000000007 */
[----:B------:R-:W0:Y:S02]  /*02f0*/  @P1 MUFU.EX2 R5, R4 ;  /* 0x0000000400051308 */ /* 0x000e240000000800 */
[----:B0-----:R-:W-:-:S05]  /*0300*/  @P1 FADD R6, -R5, 1 ;  /* 0x3f80000005061421 */ /* 0x001fca0000000100 */
[----:B------:R-:W-:-:S05]  /*0310*/  @P1 LOP3.LUT R4, R6, 0x80000000, R9, 0xf8, !PT ;  /* 0x8000000006041812 */ /* 0x000fca00078ef809 */
[----:B------:R-:W-:-:S04]  /*0320*/  FADD R5, R4, 1 ;  /* 0x3f80000004057421 */ /* 0x000fc80000000000 */
[----:B------:R-:W-:-:S05]  /*0330*/  FMUL.D2 R5, R8, R5 ;  /* 0x0000000508057220 */ /* 0x000fca0000300000 */
[----:B------:R0:W-:Y:S02]  /*0340*/  STG.E [R2.64], R5 ;  /* 0x0000000502007986 */ /* 0x0001e4000c101904 */
.L_x_22:
[----:B------:R-:W-:Y:S05]  /*0350*/  @P0 EXIT ;  /* 0x000000000000094d */ /* 0x000fea0003800000 */
[----:B------:R-:W-:-:S05]  /*0360*/  IADD3 R0, R0, 0x40000, RZ ;  /* 0x0004000000007810 */ /* 0x000fca0007ffe0ff */
[----:B------:R-:W-:-:S05]  /*0370*/  IMAD.HI R4, R0, 0x2aaaaaab, RZ ;  /* 0x2aaaaaab00047827 */ /* 0x000fca00078e02ff */
[----:B0-----:R-:W-:-:S04]  /*0380*/  SHF.R.U32.HI R5, RZ, 0x1f, R4 ;  /* 0x0000001fff057819 */ /* 0x001fc80000011604 */
[CC--:B------:R-:W-:Y:S02]  /*0390*/  LEA.HI.SX32 R7, R4.reuse, R5.reuse, 0x10 ;  /* 0x0000000504077211 */ /* 0x0c0fe400078f82ff */
[----:B------:R-:W-:-:S03]  /*03a0*/  LEA.HI.SX32 R5, R4, R5, 0x17 ;  /* 0x0000000504057211 */ /* 0x000fc600078fbaff */
[--C-:B------:R-:W-:Y:S02]  /*03b0*/  IMAD R7, R7, -0x60000, R0.reuse ;  /* 0xfffa000007077824 */ /* 0x100fe400078e0200 */
[----:B------:R-:W-:Y:S02]  /*03c0*/  IMAD R5, R5, -0xc00, R0 ;  /* 0xfffff40005057824 */ /* 0x000fe400078e0200 */
[----:B------:R-:W-:-:S04]  /*03d0*/  IMAD.WIDE R6, R7, R13, c[0x0][0x168] ;  /* 0x00005a0007067625 */ /* 0x000fc800078e020d */
[----:B------:R-:W-:Y:S02]  /*03e0*/  IMAD.WIDE R4, R5, R13, c[0x0][0x170] ;  /* 0x00005c0005047625 */ /* 0x000fe400078e020d */
[----:B------:R0:W2:Y:S04]  /*03f0*/  LDG.E.CONSTANT R6, [R6.64] ;  /* 0x0000000406067981 */ /* 0x0000a8000c1e9900 */
[----:B------:R1:W2:Y:S01]  /*0400*/  LDG.E.CONSTANT R5, [R4.64] ;  /* 0x0000000404057981 */ /* 0x0002a2000c1e9900 */
[----:B------:R-:W-:Y:S01]  /*0410*/  IMAD.MOV.U32 R11, RZ, RZ, 0x3aae005b ;  /* 0x3aae005bff0b7424 */ /* 0x000fe200078e00ff */
[----:B------:R-:W-:Y:S02]  /*0420*/  MOV R10, 0x38eb4c3a ;  /* 0x38eb4c3a000a7802 */ /* 0x000fe40000000f00 */
[----:B------:R-:W-:-:S02]  /*0430*/  MOV R12, 0x3c09919f ;  /* 0x3c09919f000c7802 */ /* 0x000fc40000000f00 */
[----:B0-----:R-:W-:Y:S01]  /*0440*/  MOV R7, 0x3d24d99a ;  /* 0x3d24d99a00077802 */ /* 0x001fe20000000f00 */
[----:B-1----:R-:W-:Y:S01]  /*0450*/  IMAD.MOV.U32 R4, RZ, RZ, 0x3e235519 ;  /* 0x3e235519ff047424 */ /* 0x002fe200078e00ff */
[----:B--2---:R-:W-:-:S04]  /*0460*/  FADD R0, R6, R5 ;  /* 0x0000000506007221 */ /* 0x004fc80000000000 */
        /* <DEDUP_REMOVED lines=9> */
[----:B------:R-:W-:-:S03]  /*0500*/  MOV R10, 0x3f69b4f9 ;  /* 0x3f69b4f9000a7802 */ /* 0x000fc60000000f00 */
        /* <DEDUP_REMOVED lines=16> */
[----:B------:R-:W-:Y:S01]  /*0610*/  STG.E [R2.64+0x100000], R5 ;  /* 0x1000000502007986 */ /* 0x000fe2000c101904 */
[----:B------:R-:W-:Y:S05]  /*0620*/  EXIT ;  /* 0x000000000000794d */ /* 0x000fea0003800000 */
.L_x_23:
        /* <DEDUP_REMOVED lines=13> */
.L_x_104:


//--------------------- .text.tvmgen_default_fused_reshape_add_reshape_transpose_reshape_transpose_kernel --------------------------
	.section	.text.tvmgen_default_fused_reshape_add_reshape_transpose_reshape_transpose_kernel,"ax",@progbits
	.sectioninfo	@"SHI_REGISTERS=12"
	.align	128
        .global         tvmgen_default_fused_reshape_add_reshape_transpose_reshape_transpose_kernel
        .type           tvmgen_default_fused_reshape_add_reshape_transpose_reshape_transpose_kernel,@function
        .size           tvmgen_default_fused_reshape_add_reshape_transpose_reshape_transpose_kernel,(.L_x_105 - tvmgen_default_fused_reshape_add_reshape_transpose_reshape_transpose_kernel)
        .other          tvmgen_default_fused_reshape_add_reshape_transpose_reshape_transpose_kernel,@"STO_CUDA_ENTRY STV_DEFAULT"
tvmgen_default_fused_reshape_add_reshape_transpose_reshape_transpose_kernel:
.text.tvmgen_default_fused_reshape_add_reshape_transpose_reshape_transpose_kernel:
[----:B------:R-:W-:Y:S02]  /*0000*/  MOV R1, c[0x0][0x28] ;  /* 0x00000a0000017a02 */ /* 0x000fe40000000f00 */
[----:B------:R-:W0:Y:S01]  /*0010*/  S2R R6, SR_TID.X ;  /* 0x0000000000067919 */ /* 0x000e220000002100 */
[----:B------:R-:W-:Y:S01]  /*0020*/  MOV R9, 0x4 ;  /* 0x0000000400097802 */ /* 0x000fe20000000f00 */
[----:B------:R-:W-:Y:S02]  /*0030*/  ULDC.64 UR4, c[0x0][0x118] ;  /* 0x0000460000047ab9 */ /* 0x000fe40000000a00 */
[----:B------:R-:W1:Y:S01]  /*0040*/  S2R R7, SR_CTAID.X ;  /* 0x0000000000077919 */ /* 0x000e620000002500 */
[----:B0-----:R-:W-:Y:S02]  /*0050*/  SHF.R.S32.HI R0, RZ, 0x7, R6 ;  /* 0x00000007ff007819 */ /* 0x001fe40000011406 */
[----:B------:R-:W-:Y:S02]  /*0060*/  LOP3.LUT R3, R6, 0x7f, RZ, 0xc0, !PT ;  /* 0x0000007f06037812 */ /* 0x000fe400078ec0ff */
[----:B-1----:R-:W-:-:S05]  /*0070*/  LEA R0, R7, R0, 0x3 ;  /* 0x0000000007007211 */ /* 0x002fca00078e18ff */
[----:B------:R-:W-:Y:S02]  /*0080*/  IMAD R4, R3, 0x300, R0 ;  /* 0x0000030003047824 */ /* 0x000fe400078e0200 */
[----:B------:R-:W-:-:S04]  /*0090*/  IMAD.WIDE R2, R0, R9, c[0x0][0x170] ;  /* 0x00005c0000027625 */ /* 0x000fc800078e0209 */
[----:B------:R-:W-:Y:S02]  /*00a0*/  IMAD.WIDE R4, R4, R9, c[0x0][0x168] ;  /* 0x00005a0004047625 */ /* 0x000fe400078e0209 */
[----:B------:R-:W2:Y:S04]  /*00b0*/  LDG.E.CONSTANT R2, [R2.64] ;  /* 0x0000000402027981 */ /* 0x000ea8000c1e9900 */
[----:B------:R-:W2:Y:S01]  /*00c0*/  LDG.E.CONSTANT R5, [R4.64] ;  /* 0x0000000404057981 */ /* 0x000ea2000c1e9900 */
[----:B------:R-:W-:-:S05]  /*00d0*/  LEA R6, R7, R6, 0xa ;  /* 0x0000000607067211 */ /* 0x000fca00078e50ff */
[----:B------:R-:W-:Y:S01]  /*00e0*/  IMAD.WIDE R6, R6, R9, c[0x0][0x160] ;  /* 0x0000580006067625 */ /* 0x000fe200078e0209 */
[----:B--2---:R-:W-:-:S05]  /*00f0*/  FADD R9, R2, R5 ;  /* 0x0000000502097221 */ /* 0x004fca0000000000 */
[----:B------:R-:W-:Y:S01]  /*0100*/  STG.E [R6.64], R9 ;  /* 0x0000000906007986 */ /* 0x000fe2000c101904 */
[----:B------:R-:W-:Y:S05]  /*0110*/  EXIT ;  /* 0x000000000000794d */ /* 0x000fea0003800000 */
.L_x_24:
        /* <DEDUP_REMOVED lines=14> */
.L_x_105:


//--------------------- .text.tvmgen_default_fused_reshape_add_divide_erf_add_multiply_multiply_kernel --------------------------
	.section	.text.tvmgen_default_fused_reshape_add_divide_erf_add_multiply_multiply_kernel,"ax",@progbits
	.sectioninfo	@"SHI_REGISTERS=16"
	.align	128
        .global         tvmgen_default_fused_reshape_add_divide_erf_add_multiply_multiply_kernel
        .type           tvmgen_default_fused_reshape_add_divide_erf_add_multiply_multiply_kernel,@function
        .size           tvmgen_default_fused_reshape_add_divide_erf_add_multiply_multiply_kernel,(.L_x_106 - tvmgen_default_fused_reshape_add_divide_erf_add_multiply_multiply_kernel)
        .other          tvmgen_default_fused_reshape_add_divide_erf_add_multiply_multiply_kernel,@"STO_CUDA_ENTRY STV_DEFAULT"
tvmgen_default_fused_reshape_add_divide_erf_add_multiply_multiply_kernel:
.text.tvmgen_default_fused_reshape_add_divide_erf_add_multiply_multiply_kernel:
        /* <DEDUP_REMOVED lines=8> */
[----:B------:R-:W-:-:S04]  /*0080*/  LEA R4, R10, R3, 0x2 ;  /* 0x000000030a047211 */ /* 0x000fc800078e10ff */
[----:B------:R-:W-:Y:S01]  /*0090*/  SHF.R.U32.HI R3, RZ, 0x1f, R2 ;  /* 0x0000001fff037819 */ /* 0x000fe20000011602 */
[----:B------:R-:W-:-:S03]  /*00a0*/  IMAD.HI R4, R4, 0x55555556, RZ ;  /* 0x5555555604047827 */ /* 0x000fc600078e02ff */
[----:B------:R-:W-:Y:S02]  /*00b0*/  LEA.HI.SX32 R3, R2, R3, 0x19 ;  /* 0x0000000302037211 */ /* 0x000fe400078fcaff */
[----:B------:R-:W-:-:S03]  /*00c0*/  LEA.HI R4, R4, R4, RZ, 0x1 ;  /* 0x0000000404047211 */ /* 0x000fc600078f08ff */
[----:B------:R-:W-:-:S04]  /*00d0*/  IMAD R3, R3, -0x300, R0 ;  /* 0xfffffd0003037824 */ /* 0x000fc800078e0200 */
[----:B------:R-:W-:Y:S02]  /*00e0*/  IMAD R4, R4, 0x300, R3 ;  /* 0x0000030004047824 */ /* 0x000fe400078e0203 */
[----:B------:R-:W-:-:S04]  /*00f0*/  IMAD.WIDE R2, R3, R11, c[0x0][0x170] ;  /* 0x00005c0003027625 */ /* 0x000fc800078e020b */
[----:B------:R-:W-:Y:S02]  /*0100*/  IMAD.WIDE R4, R4, R11, c[0x0][0x168] ;  /* 0x00005a0004047625 */ /* 0x000fe400078e020b */
[----:B------:R-:W2:Y:S04]  /*0110*/  LDG.E.CONSTANT R3, [R2.64] ;  /* 0x0000000402037981 */ /* 0x000ea8000c1e9900 */
[----:B------:R0:W2:Y:S01]  /*0120*/  LDG.E.CONSTANT R4, [R4.64] ;  /* 0x0000000404047981 */ /* 0x0000a2000c1e9900 */
[----:B------:R-:W-:Y:S01]  /*0130*/  IMAD.MOV.U32 R9, RZ, RZ, 0x38eb4c3a ;  /* 0x38eb4c3aff097424 */ /* 0x000fe200078e00ff */
[----:B------:R-:W-:Y:S02]  /*0140*/  MOV R12, 0x3aae005b ;  /* 0x3aae005b000c7802 */ /* 0x000fe40000000f00 */
[----:B------:R-:W-:-:S02]  /*0150*/  MOV R13, 0x3c09919f ;  /* 0x3c09919f000d7802 */ /* 0x000fc40000000f00 */
[----:B0-----:R-:W-:Y:S01]  /*0160*/  MOV R5, 0x3e235519 ;  /* 0x3e23551900057802 */ /* 0x001fe20000000f00 */
[----:B--2---:R-:W-:Y:S01]  /*0170*/  FADD R6, R4, R3 ;  /* 0x0000000304067221 */ /* 0x004fe20000000000 */
[----:B------:R-:W-:-:S03]  /*0180*/  IMAD.MOV.U32 R4, RZ, RZ, 0x3d24d99a ;  /* 0x3d24d99aff047424 */ /* 0x000fc600078e00ff */
        /* <DEDUP_REMOVED lines=23> */
[----:B------:R-:W-:Y:S01]  /*0300*/  @P0 LOP3.LUT R5, R2, 0x80000000, R7, 0xf8, !PT ;  /* 0x8000000002050812 */ /* 0x000fe200078ef807 */
[----:B------:R-:W-:-:S04]  /*0310*/  IMAD R2, R10, 0x300, R0 ;  /* 0x000003000a027824 */ /* 0x000fc800078e0200 */
[----:B------:R-:W-:Y:S01]  /*0320*/  FADD R7, R5, 1 ;  /* 0x3f80000005077421 */ /* 0x000fe20000000000 */
[----:B------:R-:W-:-:S03]  /*0330*/  IMAD.WIDE R2, R2, R11, c[0x0][0x160] ;  /* 0x0000580002027625 */ /* 0x000fc600078e020b */
[----:B------:R-:W-:-:S05]  /*0340*/  FMUL.D2 R7, R6, R7 ;  /* 0x0000000706077220 */ /* 0x000fca0000300000 */
[----:B------:R-:W-:Y:S01]  /*0350*/  STG.E [R2.64], R7 ;  /* 0x0000000702007986 */ /* 0x000fe2000c101904 */
[----:B------:R-:W-:Y:S05]  /*0360*/  EXIT ;  /* 0x000000000000794d */ /* 0x000fea0003800000 */
.L_x_25:
        /* <DEDUP_REMOVED lines=9> */
.L_x_106:


//--------------------- .text.tvmgen_default_fused_reshape_kernel --------------------------
	.section	.text.tvmgen_default_fused_reshape_kernel,"ax",@progbits
	.sectioninfo	@"SHI_REGISTERS=9"
	.align	128
        .global         tvmgen_default_fused_reshape_kernel
        .type           tvmgen_default_fused_reshape_kernel,@function
        .size           tvmgen_default_fused_reshape_kernel,(.L_x_107 - tvmgen_default_fused_reshape_kernel)
        .other          tvmgen_default_fused_reshape_kernel,@"STO_CUDA_ENTRY STV_DEFAULT"
tvmgen_default_fused_reshape_kernel:
.text.tvmgen_default_fused_reshape_kernel:
        /* <DEDUP_REMOVED lines=14> */
[----:B------:R-:W-:-:S04]  /*00e0*/  IMAD R3, R0, 0x300, R3 ;  /* 0x0000030000037824 */ /* 0x000fc800078e0203 */
[----:B------:R-:W-:-:S06]  /*00f0*/  IMAD.WIDE R2, R3, R6, c[0x0][0x168] ;  /* 0x00005a0003027625 */ /* 0x000fcc00078e0206 */
[----:B------:R-:W2:Y:S01]  /*0100*/  LDG.E.CONSTANT R3, [R2.64] ;  /* 0x0000000402037981 */ /* 0x000ea2000c1e9900 */
[----:B------:R-:W-:-:S04]  /*0110*/  IMAD R4, R5, 0x300, R4 ;  /* 0x0000030005047824 */ /* 0x000fc800078e0204 */
[----:B------:R-:W-:-:S05]  /*0120*/  IMAD.WIDE R4, R4, R6, c[0x0][0x160] ;  /* 0x0000580004047625 */ /* 0x000fca00078e0206 */
[----:B--2---:R-:W-:Y:S01]  /*0130*/  STG.E [R4.64], R3 ;  /* 0x0000000304007986 */ /* 0x004fe2000c101904 */
[----:B------:R-:W-:Y:S05]  /*0140*/  EXIT ;  /* 0x000000000000794d */ /* 0x000fea0003800000 */
.L_x_26:
        /* <DEDUP_REMOVED lines=11> */
.L_x_107:


//--------------------- .text.tvmgen_default_fused_reshape_1_kernel --------------------------
	.section	.text.tvmgen_default_fused_reshape_1_kernel,"ax",@progbits
	.sectioninfo	@"SHI_REGISTERS=8"
	.align	128
        .global         tvmgen_default_fused_reshape_1_kernel
        .type           tvmgen_default_fused_reshape_1_kernel,@function
        .size           tvmgen_default_fused_reshape_1_kernel,(.L_x_108 - tvmgen_default_fused_reshape_1_kernel)
        .other          tvmgen_default_fused_reshape_1_kernel,@"STO_CUDA_ENTRY STV_DEFAULT"
tvmgen_default_fused_reshape_1_kernel:
.text.tvmgen_default_fused_reshape_1_kernel:
[----:B------:R-:W-:Y:S02]  /*0000*/  MOV R1, c[0x0][0x28] ;  /* 0x00000a0000017a02 */ /* 0x000fe40000000f00 */
[----:B------:R-:W0:Y:S01]  /*0010*/  S2R R4, SR_CTAID.X ;  /* 0x0000000000047919 */ /* 0x000e220000002500 */
[----:B------:R-:W-:Y:S01]  /*0020*/  MOV R5, 0x4 ;  /* 0x0000000400057802 */ /* 0x000fe20000000f00 */
[----:B------:R-:W-:Y:S02]  /*0030*/  ULDC.64 UR4, c[0x0][0x118] ;  /* 0x0000460000047ab9 */ /* 0x000fe40000000a00 */
[----:B------:R-:W0:Y:S02]  /*0040*/  S2R R3, SR_TID.X ;  /* 0x0000000000037919 */ /* 0x000e240000002100 */
[----:B0-----:R-:W-:-:S05]  /*0050*/  LEA R4, R4, R3, 0xa ;  /* 0x0000000304047211 */ /* 0x001fca00078e50ff */
[----:B------:R-:W-:-:S06]  /*0060*/  IMAD.WIDE R2, R4, R5, c[0x0][0x168] ;  /* 0x00005a0004027625 */ /* 0x000fcc00078e0205 */
[----:B------:R-:W2:Y:S01]  /*0070*/  LDG.E.CONSTANT R3, [R2.64] ;  /* 0x0000000402037981 */ /* 0x000ea2000c1e9900 */
[----:B------:R-:W-:-:S05]  /*0080*/  IMAD.WIDE R4, R4, R5, c[0x0][0x160] ;  /* 0x0000580004047625 */ /* 0x000fca00078e0205 */
[----:B--2---:R-:W-:Y:S01]  /*0090*/  STG.E [R4.64], R3 ;  /* 0x0000000304007986 */ /* 0x004fe2000c101904 */
[----:B------:R-:W-:Y:S05]  /*00a0*/  EXIT ;  /* 0x000000000000794d */ /* 0x000fea0003800000 */
.L_x_27:
        /* <DEDUP_REMOVED lines=13> */
.L_x_108:


//--------------------- .text.tvmgen_default_fused_nn_softmax_kernel --------------------------
	.section	.text.tvmgen_default_fused_nn_softmax_kernel,"ax",@progbits
	.sectioninfo	@"SHI_REGISTERS=40"
	.align	128
        .global         tvmgen_default_fused_nn_softmax_kernel
        .type           tvmgen_default_fused_nn_softmax_kernel,@function
        .size           tvmgen_default_fused_nn_softmax_kernel,(.L_x_109 - tvmgen_default_fused_nn_softmax_kernel)
        .other          tvmgen_default_fused_nn_softmax_kernel,@"STO_CUDA_ENTRY STV_DEFAULT"
tvmgen_default_fused_nn_softmax_kernel:
.text.tvmgen_default_fused_nn_softmax_kernel:
[----:B------:R-:W-:Y:S02]  /*0000*/  IMAD.MOV.U32 R1, RZ, RZ, c[0x0][0x28] ;  /* 0x00000a00ff017624 */ /* 0x000fe400078e00ff */
[----:B------:R-:W0:Y:S01]  /*0010*/  S2R R4, SR_TID.X ;  /* 0x0000000000047919 */ /* 0x000e220000002100 */
[----:B------:R-:W-:Y:S01]  /*0020*/  IMAD.MOV.U32 R5, RZ, RZ, 0x4 ;  /* 0x00000004ff057424 */ /* 0x000fe200078e00ff */
[----:B------:R-:W-:Y:S01]  /*0030*/  ULDC.64 UR4, c[0x0][0x118] ;  /* 0x0000460000047ab9 */ /* 0x000fe20000000a00 */
[----:B------:R-:W-:Y:S01]  /*0040*/  BSSY B0, `(.L_x_28) ;  /* 0x0000051000007945 */ /* 0x000fe20003800000 */
[----:B------:R-:W1:Y:S01]  /*0050*/  S2R R3, SR_CTAID.X ;  /* 0x0000000000037919 */ /* 0x000e620000002500 */
[--C-:B0-----:R-:W-:Y:S01]  /*0060*/  SHF.R.S32.HI R0, RZ, 0x9, R4.reuse ;  /* 0x00000009ff007819 */ /* 0x101fe20000011404 */
[----:B-1----:R-:W-:-:S04]  /*0070*/  IMAD R4, R3, 0x400, R4 ;  /* 0x0000040003047824 */ /* 0x002fc800078e0204 */
[----:B------:R-:W-:Y:S02]  /*0080*/  IMAD R0, R3, 0x2, R0 ;  /* 0x0000000203007824 */ /* 0x000fe400078e0200 */
[----:B------:R-:W-:-:S03]  /*0090*/  IMAD.WIDE R2, R4, R5, c[0x0][0x160] ;  /* 0x0000580004027625 */ /* 0x000fc600078e0205 */
[----:B------:R-:W-:Y:S01]  /*00a0*/  ISETP.GE.AND P0, PT, R0, 0x3, PT ;  /* 0x000000030000780c */ /* 0x000fe20003f06270 */
[----:B------:R-:W-:-:S04]  /*00b0*/  IMAD.SHL.U32 R4, R4, 0x80, RZ ;  /* 0x0000008004047824 */ /* 0x000fc800078e00ff */
[----:B------:R-:W-:-:S08]  /*00c0*/  IMAD.WIDE R4, R4, R5, c[0x0][0x168] ;  /* 0x00005a0004047625 */ /* 0x000fd000078e0205 */
[----:B------:R-:W-:-:S05]  /*00d0*/  @!P0 IMAD.MOV.U32 R7, RZ, RZ, -0x800003 ;  /* 0xff7ffffdff078424 */ /* 0x000fca00078e00ff */
[----:B------:R0:W-:Y:S01]  /*00e0*/  @!P0 STG.E [R2.64], R7 ;  /* 0x0000000702008986 */ /* 0x0001e2000c101904 */
        /* <DEDUP_REMOVED lines=19> */
[----:B--2---:R-:W-:-:S04]  /*0220*/  FMNMX R0, R0, R37, !PT ;  /* 0x0000002500007209 */ /* 0x004fc80007800000 */
[----:B---3--:R-:W-:Y:S02]  /*0230*/  FMNMX R0, R0, R7, !PT ;  /* 0x0000000700007209 */ /* 0x008fe40007800000 */
[----:B------:R-:W2:Y:S02]  /*0240*/  LDG.E.CONSTANT R7, [R4.64+0x44] ;  /* 0x0000440404077981 */ /* 0x000ea4000c1e9900 */
[----:B----4-:R-:W-:Y:S02]  /*0250*/  FMNMX R0, R0, R9, !PT ;  /* 0x0000000900007209 */ /* 0x010fe40007800000 */
[----:B------:R-:W3:Y:S02]  /*0260*/  LDG.E.CONSTANT R9, [R4.64+0x48] ;  /* 0x0000480404097981 */ /* 0x000ee4000c1e9900 */
[----:B-----5:R-:W-:Y:S02]  /*0270*/  FMNMX R0, R0, R11, !PT ;  /* 0x0000000b00007209 */ /* 0x020fe40007800000 */
[----:B------:R-:W4:Y:S02]  /*0280*/  LDG.E.CONSTANT R11, [R4.64+0x4c] ;  /* 0x00004c04040b7981 */ /* 0x000f24000c1e9900 */
[----:B------:R-:W-:-:S02]  /*0290*/  FMNMX R0, R0, R13, !PT ;  /* 0x0000000d00007209 */ /* 0x000fc40007800000 */
[----:B------:R-:W5:Y:S02]  /*02a0*/  LDG.E.CONSTANT R13, [R4.64+0x50] ;  /* 0x00005004040d7981 */ /* 0x000f64000c1e9900 */
[----:B------:R-:W-:Y:S02]  /*02b0*/  FMNMX R0, R0, R15, !PT ;  /* 0x0000000f00007209 */ /* 0x000fe40007800000 */
[----:B------:R-:W2:Y:S02]  /*02c0*/  LDG.E.CONSTANT R15, [R4.64+0x54] ;  /* 0x00005404040f7981 */ /* 0x000ea4000c1e9900 */
[----:B------:R-:W-:Y:S02]  /*02d0*/  FMNMX R0, R0, R17, !PT ;  /* 0x0000001100007209 */ /* 0x000fe40007800000 */
[----:B------:R-:W2:Y:S02]  /*02e0*/  LDG.E.CONSTANT R17, [R4.64+0x58] ;  /* 0x0000580404117981 */ /* 0x000ea4000c1e9900 */
[----:B------:R-:W-:-:S02]  /*02f0*/  FMNMX R0, R0, R19, !PT ;  /* 0x0000001300007209 */ /* 0x000fc40007800000 */
[----:B------:R-:W2:Y:S02]  /*0300*/  LDG.E.CONSTANT R19, [R4.64+0x5c] ;  /* 0x00005c0404137981 */ /* 0x000ea4000c1e9900 */
        /* <DEDUP_REMOVED lines=15> */
[----:B------:R-:W2:Y:S04]  /*0400*/  LDG.E.CONSTANT R0, [R4.64+0x40] ;  /* 0x0000400404007981 */ /* 0x000ea8000c1e9900 */
[----:B------:R0:W-:Y:S04]  /*0410*/  STG.E [R2.64], R35 ;  /* 0x0000002302007986 */ /* 0x0001e8000c101904 */
[----:B------:R-:W2:Y:S04]  /*0420*/  LDG.E R37, [R2.64] ;  /* 0x0000000402257981 */ /* 0x000ea8000c1e1900 */
[----:B0-----:R-:W3:Y:S01]  /*0430*/  LDG.E.CONSTANT R35, [R4.64+0x7c] ;  /* 0x00007c0404237981 */ /* 0x001ee2000c1e9900 */
[----:B--2---:R-:W-:-:S04]  /*0440*/  FMNMX R0, R0, R37, !PT ;  /* 0x0000002500007209 */ /* 0x004fc80007800000 */
[----:B------:R-:W-:-:S04]  /*0450*/  FMNMX R0, R0, R7, !PT ;  /* 0x0000000700007209 */ /* 0x000fc80007800000 */
[----:B---3--:R-:W-:-:S04]  /*0460*/  FMNMX R0, R0, R9, !PT ;  /* 0x0000000900007209 */ /* 0x008fc80007800000 */
[----:B----4-:R-:W-:-:S04]  /*0470*/  FMNMX R0, R0, R11, !PT ;  /* 0x0000000b00007209 */ /* 0x010fc80007800000 */
[----:B-----5:R-:W-:-:S04]  /*0480*/  FMNMX R0, R0, R13, !PT ;  /* 0x0000000d00007209 */ /* 0x020fc80007800000 */
[----:B------:R-:W-:-:S04]  /*0490*/  FMNMX R0, R0, R15, !PT ;  /* 0x0000000f00007209 */ /* 0x000fc80007800000 */
        /* <DEDUP_REMOVED lines=9> */
[----:B------:R-:W-:-:S05]  /*0530*/  FMNMX R35, R0, R35, !PT ;  /* 0x0000002300237209 */ /* 0x000fca0007800000 */
[----:B------:R0:W-:Y:S02]  /*0540*/  STG.E [R2.64], R35 ;  /* 0x0000002302007986 */ /* 0x0001e4000c101904 */
.L_x_29:
[----:B0-----:R-:W-:Y:S05]  /*0550*/  BSYNC B0 ;  /* 0x0000000000007941 */ /* 0x001fea0003800000 */
.L_x_28:
        /* <DEDUP_REMOVED lines=72> */
.L_x_32:
        /* <DEDUP_REMOVED lines=35> */
.L_x_33:
        /* <DEDUP_REMOVED lines=36> */
.L_x_34:
[----:B------:R-:W-:Y:S01]  /*0e50*/  @P0 BREAK B1 ;  /* 0x0000000000010942 */ /* 0x000fe20003800000 */
[----:B------:R-:W-:Y:S05]  /*0e60*/  @P0 BRA `(.L_x_35) ;  /* 0x0000023000000947 */ /* 0x000fea0003800000 */
[----:B------:R-:W-:Y:S05]  /*0e70*/  BSYNC B1 ;  /* 0x0000000000017941 */ /* 0x000fea0003800000 */
.L_x_31:
        /* <DEDUP_REMOVED lines=34> */
.L_x_35:
[----:B------:R-:W-:Y:S05]  /*10a0*/  BSYNC B0 ;  /* 0x0000000000007941 */ /* 0x000fea0003800000 */
.L_x_30:
        /* <DEDUP_REMOVED lines=35> */
[----:B------:R-:W-:Y:S01]  /*12e0*/  STG.E [R2.64], R35 ;  /* 0x0000002302007986 */ /* 0x000fe2000c101904 */
[----:B------:R-:W-:Y:S05]  /*12f0*/  EXIT ;  /* 0x000000000000794d */ /* 0x000fea0003800000 */
.L_x_36:
        /* <DEDUP_REMOVED lines=16> */
.L_x_109:


//--------------------- .text.tvmgen_default_fused_nn_softmax_kernel_3 --------------------------
	.section	.text.tvmgen_default_fused_nn_softmax_kernel_3,"ax",@progbits
	.sectioninfo	@"SHI_REGISTERS=16"
	.align	128
        .global         tvmgen_default_fused_nn_softmax_kernel_3
        .type           tvmgen_default_fused_nn_softmax_kernel_3,@function
        .size           tvmgen_default_fused_nn_softmax_kernel_3,(.L_x_85 - tvmgen_default_fused_nn_softmax_kernel_3)
        .other          tvmgen_default_fused_nn_softmax_kernel_3,@"STO_CUDA_ENTRY STV_DEFAULT"
tvmgen_default_fused_nn_softmax_kernel_3:
.text.tvmgen_default_fused_nn_softmax_kernel_3:
[----:B------:R-:W-:Y:S02]  /*0000*/  IMAD.MOV.U32 R1, RZ, RZ, c[0x0][0x28] ;  /* 0x00000a00ff017624 */ /* 0x000fe400078e00ff */
[----:B------:R-:W0:Y:S01]  /*0010*/  S2R R2, SR_TID.X ;  /* 0x0000000000027919 */ /* 0x000e220000002100 */
[----:B------:R-:W-:Y:S01]  /*0020*/  IMAD.MOV.U32 R9, RZ, RZ, 0x4 ;  /* 0x00000004ff097424 */ /* 0x000fe200078e00ff */
[----:B------:R-:W-:Y:S02]  /*0030*/  ULDC.64 UR4, c[0x0][0x118] ;  /* 0x0000460000047ab9 */ /* 0x000fe40000000a00 */
[----:B------:R-:W1:Y:S01]  /*0040*/  S2R R5, SR_CTAID.X ;  /* 0x0000000000057919 */ /* 0x000e620000002500 */
[----:B0-----:R-:W-:-:S05]  /*0050*/  SHF.R.S32.HI R0, RZ, 0x7, R2 ;  /* 0x00000007ff007819 */ /* 0x001fca0000011402 */
[----:B-1----:R-:W-:-:S04]  /*0060*/  IMAD R0, R5, 0x8, R0 ;  /* 0x0000000805007824 */ /* 0x002fc800078e0200 */
[----:B------:R-:W-:-:S05]  /*0070*/  IMAD.WIDE R6, R0, R9, c[0x0][0x168] ;  /* 0x00005a0000067625 */ /* 0x000fca00078e0209 */
[----:B------:R-:W2:Y:S01]  /*0080*/  LDG.E.CONSTANT R3, [R6.64] ;  /* 0x0000000406037981 */ /* 0x000ea2000c1e9900 */
[----:B------:R-:W-:-:S04]  /*0090*/  IMAD R2, R5, 0x400, R2 ;  /* 0x0000040005027824 */ /* 0x000fc800078e0202 */
[----:B------:R-:W-:-:S05]  /*00a0*/  IMAD.WIDE R4, R2, R9, c[0x0][0x160] ;  /* 0x0000580002047625 */ /* 0x000fca00078e0209 */
[----:B------:R-:W3:Y:S01]  /*00b0*/  LDG.E.CONSTANT R0, [R4.64] ;  /* 0x0000000404007981 */ /* 0x000ee2000c1e9900 */
[----:B------:R-:W-:Y:S01]  /*00c0*/  BSSY B0, `(.L_x_37) ;  /* 0x000000c000007945 */ /* 0x000fe20003800000 */
[----:B--2---:R-:W0:Y:S08]  /*00d0*/  MUFU.RCP R8, R3 ;  /* 0x0000000300087308 */ /* 0x004e300000001000 */
[----:B---3--:R-:W1:Y:S01]  /*00e0*/  FCHK P0, R0, R3 ;  /* 0x0000000300007302 */ /* 0x008e620000000000 */
[----:B0-----:R-:W-:-:S04]  /*00f0*/  FFMA R9, -R3, R8, 1 ;  /* 0x3f80000003097423 */ /* 0x001fc80000000108 */
[----:B------:R-:W-:-:S04]  /*0100*/  FFMA R9, R8, R9, R8 ;  /* 0x0000000908097223 */ /* 0x000fc80000000008 */
[----:B------:R-:W-:-:S04]  /*0110*/  FFMA R8, R0, R9, RZ ;  /* 0x0000000900087223 */ /* 0x000fc800000000ff */
[----:B------:R-:W-:-:S04]  /*0120*/  FFMA R10, -R3, R8, R0 ;  /* 0x00000008030a7223 */ /* 0x000fc80000000100 */
[----:B------:R-:W-:Y:S01]  /*0130*/  FFMA R9, R9, R10, R8 ;  /* 0x0000000a09097223 */ /* 0x000fe20000000008 */
[----:B-1----:R-:W-:Y:S05]  /*0140*/  @!P0 BRA `(.L_x_38) ;  /* 0x0000003000008947 */ /* 0x002fea0003800000 */
[----:B------:R-:W-:Y:S02]  /*0150*/  MOV R11, 0x170 ;  /* 0x00000170000b7802 */ /* 0x000fe40000000f00 */
[----:B------:R-:W-:Y:S05]  /*0160*/  CALL.REL.NOINC `($__internal_0_$__cuda_sm3x_div_rn_noftz_f32_slowpath) ;  /* 0x0000006000007944 */ /* 0x000fea0003c00000 */
[----:B0-----:R-:W-:Y:S02]  /*0170*/  IMAD.MOV.U32 R9, RZ, RZ, R3 ;  /* 0x000000ffff097224 */ /* 0x001fe400078e0003 */
.L_x_38:
[----:B------:R-:W-:Y:S05]  /*0180*/  BSYNC B0 ;  /* 0x0000000000007941 */ /* 0x000fea0003800000 */
.L_x_37:
[----:B------:R-:W-:-:S04]  /*0190*/  IMAD.MOV.U32 R3, RZ, RZ, 0x4 ;  /* 0x00000004ff037424 */ /* 0x000fc800078e00ff */
[----:B------:R-:W-:-:S05]  /*01a0*/  IMAD.WIDE R2, R2, R3, c[0x0][0x170] ;  /* 0x00005c0002027625 */ /* 0x000fca00078e0203 */
[----:B------:R-:W-:Y:S01]  /*01b0*/  STG.E [R2.64], R9 ;  /* 0x0000000902007986 */ /* 0x000fe2000c101904 */
[----:B------:R-:W-:Y:S05]  /*01c0*/  EXIT ;  /* 0x000000000000794d */ /* 0x000fea0003800000 */
        .weak           $__internal_0_$__cuda_sm3x_div_rn_noftz_f32_slowpath
        .type           $__internal_0_$__cuda_sm3x_div_rn_noftz_f32_slowpath,@function
        .size           $__internal_0_$__cuda_sm3x_div_rn_noftz_f32_slowpath,(.L_x_85 - $__internal_0_$__cuda_sm3x_div_rn_noftz_f32_slowpath)
$__internal_0_$__cuda_sm3x_div_rn_noftz_f32_slowpath:
[--C-:B------:R-:W-:Y:S01]  /*01d0*/  SHF.R.U32.HI R5, RZ, 0x17, R3.reuse ;  /* 0x00000017ff057819 */ /* 0x100fe20000011603 */
[----:B------:R-:W-:Y:S01]  /*01e0*/  BSSY B1, `(.L_x_39) ;  /* 0x0000064000017945 */ /* 0x000fe20003800000 */
[--C-:B------:R-:W-:Y:S01]  /*01f0*/  SHF.R.U32.HI R4, RZ, 0x17, R0.reuse ;  /* 0x00000017ff047819 */ /* 0x100fe20000011600 */
[----:B------:R-:W-:Y:S01]  /*0200*/  IMAD.MOV.U32 R6, RZ, RZ, R0 ;  /* 0x000000ffff067224 */ /* 0x000fe200078e0000 */
[----:B------:R-:W-:Y:S01]  /*0210*/  LOP3.LUT R5, R5, 0xff, RZ, 0xc0, !PT ;  /* 0x000000ff05057812 */ /* 0x000fe200078ec0ff */
[----:B------:R-:W-:Y:S01]  /*0220*/  IMAD.MOV.U32 R7, RZ, RZ, R3 ;  /* 0x000000ffff077224 */ /* 0x000fe200078e0003 */
[----:B------:R-:W-:Y:S02]  /*0230*/  LOP3.LUT R4, R4, 0xff, RZ, 0xc0, !PT ;  /* 0x000000ff04047812 */ /* 0x000fe400078ec0ff */
[----:B------:R-:W-:Y:S02]  /*0240*/  IADD3 R10, R5, -0x1, RZ ;  /* 0xffffffff050a7810 */ /* 0x000fe40007ffe0ff */
[----:B------:R-:W-:-:S02]  /*0250*/  IADD3 R9, R4, -0x1, RZ ;  /* 0xffffffff04097810 */ /* 0x000fc40007ffe0ff */
[----:B------:R-:W-:-:S04]  /*0260*/  ISETP.GT.U32.AND P0, PT, R10, 0xfd, PT ;  /* 0x000000fd0a00780c */ /* 0x000fc80003f04070 */
[----:B------:R-:W-:-:S13]  /*0270*/  ISETP.GT.U32.OR P0, PT, R9, 0xfd, P0 ;  /* 0x000000fd0900780c */ /* 0x000fda0000704470 */
[----:B------:R-:W-:Y:S01]  /*0280*/  @!P0 IMAD.MOV.U32 R8, RZ, RZ, RZ ;  /* 0x000000ffff088224 */ /* 0x000fe200078e00ff */
[----:B------:R-:W-:Y:S05]  /*0290*/  @!P0 BRA `(.L_x_40) ;  /* 0x0000017000008947 */ /* 0x000fea0003800000 */
[----:B------:R-:W-:Y:S02]  /*02a0*/  FSETP.GTU.FTZ.AND P0, PT, |R0|, +INF , PT ;  /* 0x7f8000000000780b */ /* 0x000fe40003f1c200 */
[----:B------:R-:W-:-:S04]  /*02b0*/  FSETP.GTU.FTZ.AND P1, PT, |R3|, +INF , PT ;  /* 0x7f8000000300780b */ /* 0x000fc80003f3c200 */
[----:B------:R-:W-:-:S13]  /*02c0*/  PLOP3.LUT P0, PT, P0, P1, PT, 0xa8, 0x0 ;  /* 0x000000000000781c */ /* 0x000fda0000703570 */
[----:B------:R-:W-:Y:S05]  /*02d0*/  @P0 BRA `(.L_x_41) ;  /* 0x0000053000000947 */ /* 0x000fea0003800000 */
[----:B------:R-:W-:-:S13]  /*02e0*/  LOP3.LUT P0, RZ, R7, 0x7fffffff, R6, 0xc8, !PT ;  /* 0x7fffffff07ff7812 */ /* 0x000fda000780c806 */
[----:B------:R-:W-:Y:S05]  /*02f0*/  @!P0 BRA `(.L_x_42) ;  /* 0x000004f000008947 */ /* 0x000fea0003800000 */
[C---:B------:R-:W-:Y:S02]  /*0300*/  FSETP.NEU.FTZ.AND P2, PT, |R0|.reuse, +INF , PT ;  /* 0x7f8000000000780b */ /* 0x040fe40003f5d200 */
[----:B------:R-:W-:Y:S02]  /*0310*/  FSETP.NEU.FTZ.AND P1, PT, |R3|, +INF , PT ;  /* 0x7f8000000300780b */ /* 0x000fe40003f3d200 */
[----:B------:R-:W-:-:S11]  /*0320*/  FSETP.NEU.FTZ.AND P0, PT, |R0|, +INF , PT ;  /* 0x7f8000000000780b */ /* 0x000fd60003f1d200 */
[----:B------:R-:W-:Y:S05]  /*0330*/  @!P1 BRA !P2, `(.L_x_42) ;  /* 0x000004b000009947 */ /* 0x000fea0005000000 */
[----:B------:R-:W-:-:S04]  /*0340*/  LOP3.LUT P2, RZ, R6, 0x7fffffff, RZ, 0xc0, !PT ;  /* 0x7fffffff06ff7812 */ /* 0x000fc8000784c0ff */
[----:B------:R-:W-:-:S13]  /*0350*/  PLOP3.LUT P1, PT, P1, P2, PT, 0x2a, 0x0 ;  /* 0x000000000000781c */ /* 0x000fda0000f24572 */
[----:B------:R-:W-:Y:S05]  /*0360*/  @P1 BRA `(.L_x_43) ;  /* 0x0000046000001947 */ /* 0x000fea0003800000 */
[----:B------:R-:W-:-:S04]  /*0370*/  LOP3.LUT P1, RZ, R7, 0x7fffffff, RZ, 0xc0, !PT ;  /* 0x7fffffff07ff7812 */ /* 0x000fc8000782c0ff */
[----:B------:R-:W-:-:S13]  /*0380*/  PLOP3.LUT P0, PT, P0, P1, PT, 0x2a, 0x0 ;  /* 0x000000000000781c */ /* 0x000fda0000702572 */
[----:B------:R-:W-:Y:S05]  /*0390*/  @P0 BRA `(.L_x_44) ;  /* 0x0000040000000947 */ /* 0x000fea0003800000 */
[----:B------:R-:W-:Y:S02]  /*03a0*/  ISETP.GE.AND P0, PT, R9, RZ, PT ;  /* 0x000000ff0900720c */ /* 0x000fe40003f06270 */
[----:B------:R-:W-:-:S11]  /*03b0*/  ISETP.GE.AND P1, PT, R10, RZ, PT ;  /* 0x000000ff0a00720c */ /* 0x000fd60003f26270 */
[----:B------:R-:W-:Y:S01]  /*03c0*/  @P0 IMAD.MOV.U32 R8, RZ, RZ, RZ ;  /* 0x000000ffff080224 */ /* 0x000fe200078e00ff */
[----:B------:R-:W-:Y:S01]  /*03d0*/  @!P0 FFMA R6, R0, 1.84467440737095516160e+19, RZ ;  /* 0x5f80000000068823 */ /* 0x000fe200000000ff */
[----:B------:R-:W-:Y:S01]  /*03e0*/  @!P0 IMAD.MOV.U32 R8, RZ, RZ, -0x40 ;  /* 0xffffffc0ff088424 */ /* 0x000fe200078e00ff */
[----:B------:R-:W-:-:S04]  /*03f0*/  @!P1 FFMA R7, R3, 1.84467440737095516160e+19, RZ ;  /* 0x5f80000003079823 */ /* 0x000fc800000000ff */
[----:B------:R-:W-:Y:S02]  /*0400*/  @!P1 IADD3 R8, R8, 0x40, RZ ;  /* 0x0000004008089810 */ /* 0x000fe40007ffe0ff */
.L_x_40:
[----:B------:R-:W-:Y:S01]  /*0410*/  LEA R0, R5, 0xc0800000, 0x17 ;  /* 0xc080000005007811 */ /* 0x000fe200078eb8ff */
[----:B------:R-:W-:Y:S01]  /*0420*/  BSSY B2, `(.L_x_45) ;  /* 0x0000036000027945 */ /* 0x000fe20003800000 */
[----:B------:R-:W-:-:S03]  /*0430*/  IADD3 R4, R4, -0x7f, RZ ;  /* 0xffffff8104047810 */ /* 0x000fc60007ffe0ff */
[----:B------:R-:W-:Y:S01]  /*0440*/  IMAD.IADD R7, R7, 0x1, -R0 ;  /* 0x0000000107077824 */ /* 0x000fe200078e0a00 */
[C---:B------:R-:W-:Y:S01]  /*0450*/  IADD3 R5, R4.reuse, 0x7f, -R5 ;  /* 0x0000007f04057810 */ /* 0x040fe20007ffe805 */
[----:B------:R-:W-:Y:S02]  /*0460*/  IMAD R0, R4, -0x800000, R6 ;  /* 0xff80000004007824 */ /* 0x000fe400078e0206 */
[----:B------:R-:W0:Y:S01]  /*0470*/  MUFU.RCP R3, R7 ;  /* 0x0000000700037308 */ /* 0x000e220000001000 */
[----:B------:R-:W-:Y:S01]  /*0480*/  FADD.FTZ R9, -R7, -RZ ;  /* 0x800000ff07097221 */ /* 0x000fe20000010100 */
[----:B------:R-:W-:-:S03]  /*0490*/  IMAD.IADD R5, R5, 0x1, R8 ;  /* 0x0000000105057824 */ /* 0x000fc600078e0208 */
[----:B0-----:R-:W-:-:S04]  /*04a0*/  FFMA R10, R3, R9, 1 ;  /* 0x3f800000030a7423 */ /* 0x001fc80000000009 */
[----:B------:R-:W-:-:S04]  /*04b0*/  FFMA R10, R3, R10, R3 ;  /* 0x0000000a030a7223 */ /* 0x000fc80000000003 */
[----:B------:R-:W-:-:S04]  /*04c0*/  FFMA R3, R0, R10, RZ ;  /* 0x0000000a00037223 */ /* 0x000fc800000000ff */
[----:B------:R-:W-:-:S04]  /*04d0*/  FFMA R6, R9, R3, R0 ;  /* 0x0000000309067223 */ /* 0x000fc80000000000 */
[----:B------:R-:W-:-:S04]  /*04e0*/  FFMA R13, R10, R6, R3 ;  /* 0x000000060a0d7223 */ /* 0x000fc80000000003 */
[----:B------:R-:W-:-:S04]  /*04f0*/  FFMA R6, R9, R13, R0 ;  /* 0x0000000d09067223 */ /* 0x000fc80000000000 */
[----:B------:R-:W-:-:S05]  /*0500*/  FFMA R3, R10, R6, R13 ;  /* 0x000000060a037223 */ /* 0x000fca000000000d */
[----:B------:R-:W-:-:S04]  /*0510*/  SHF.R.U32.HI R0, RZ, 0x17, R3 ;  /* 0x00000017ff007819 */ /* 0x000fc80000011603 */
[----:B------:R-:W-:-:S05]  /*0520*/  LOP3.LUT R0, R0, 0xff, RZ, 0xc0, !PT ;  /* 0x000000ff00007812 */ /* 0x000fca00078ec0ff */
[----:B------:R-:W-:-:S05]  /*0530*/  IMAD.IADD R8, R0, 0x1, R5 ;  /* 0x0000000100087824 */ /* 0x000fca00078e0205 */
[----:B------:R-:W-:-:S04]  /*0540*/  IADD3 R0, R8, -0x1, RZ ;  /* 0xffffffff08007810 */ /* 0x000fc80007ffe0ff */
[----:B------:R-:W-:-:S13]  /*0550*/  ISETP.GE.U32.AND P0, PT, R0, 0xfe, PT ;  /* 0x000000fe0000780c */ /* 0x000fda0003f06070 */
[----:B------:R-:W-:Y:S05]  /*0560*/  @!P0 BRA `(.L_x_46) ;  /* 0x0000020000008947 */ /* 0x000fea0003800000 */
[----:B------:R-:W-:-:S13]  /*0570*/  ISETP.GT.AND P0, PT, R8, 0xfe, PT ;  /* 0x000000fe0800780c */ /* 0x000fda0003f04270 */
[----:B------:R-:W-:Y:S05]  /*0580*/  @P0 BRA `(.L_x_47) ;  /* 0x000001b000000947 */ /* 0x000fea0003800000 */
[----:B------:R-:W-:-:S13]  /*0590*/  ISETP.GE.AND P0, PT, R8, 0x1, PT ;  /* 0x000000010800780c */ /* 0x000fda0003f06270 */
[----:B------:R-:W-:Y:S05]  /*05a0*/  @P0 BRA `(.L_x_48) ;  /* 0x000001d000000947 */ /* 0x000fea0003800000 */
[----:B------:R-:W-:Y:S02]  /*05b0*/  ISETP.GE.AND P0, PT, R8, -0x18, PT ;  /* 0xffffffe80800780c */ /* 0x000fe40003f06270 */
[----:B------:R-:W-:-:S11]  /*05c0*/  LOP3.LUT R3, R3, 0x80000000, RZ, 0xc0, !PT ;  /* 0x8000000003037812 */ /* 0x000fd600078ec0ff */
[----:B------:R-:W-:Y:S05]  /*05d0*/  @!P0 BRA `(.L_x_48) ;  /* 0x000001a000008947 */ /* 0x000fea0003800000 */
[-CC-:B------:R-:W-:Y:S01]  /*05e0*/  FFMA.RZ R0, R10, R6.reuse, R13.reuse ;  /* 0x000000060a007223 */ /* 0x180fe2000000c00d */
[----:B------:R-:W-:Y:S01]  /*05f0*/  IADD3 R7, R8, 0x20, RZ ;  /* 0x0000002008077810 */ /* 0x000fe20007ffe0ff */
[-CC-:B------:R-:W-:Y:S01]  /*0600*/  FFMA.RM R5, R10, R6.reuse, R13.reuse ;  /* 0x000000060a057223 */ /* 0x180fe2000000400d */
[----:B------:R-:W-:Y:S02]  /*0610*/  ISETP.NE.AND P2, PT, R8, RZ, PT ;  /* 0x000000ff0800720c */ /* 0x000fe40003f45270 */
[----:B------:R-:W-:Y:S01]  /*0620*/  LOP3.LUT R4, R0, 0x7fffff, RZ, 0xc0, !PT ;  /* 0x007fffff00047812 */ /* 0x000fe200078ec0ff */
[----:B------:R-:W-:Y:S01]  /*0630*/  FFMA.RP R0, R10, R6, R13 ;  /* 0x000000060a007223 */ /* 0x000fe2000000800d */
[----:B------:R-:W-:Y:S01]  /*0640*/  IMAD.MOV R6, RZ, RZ, -R8 ;  /* 0x000000ffff067224 */ /* 0x000fe200078e0a08 */
[----:B------:R-:W-:Y:S02]  /*0650*/  ISETP.NE.AND P1, PT, R8, RZ, PT ;  /* 0x000000ff0800720c */ /* 0x000fe40003f25270 */
[----:B------:R-:W-:-:S02]  /*0660*/  LOP3.LUT R4, R4, 0x800000, RZ, 0xfc, !PT ;  /* 0x0080000004047812 */ /* 0x000fc400078efcff */
[----:B------:R-:W-:Y:S02]  /*0670*/  FSETP.NEU.FTZ.AND P0, PT, R0, R5, PT ;  /* 0x000000050000720b */ /* 0x000fe40003f1d000 */
[----:B------:R-:W-:Y:S02]  /*0680*/  SHF.L.U32 R7, R4, R7, RZ ;  /* 0x0000000704077219 */ /* 0x000fe400000006ff */
[----:B------:R-:W-:Y:S02]  /*0690*/  SEL R5, R6, RZ, P2 ;  /* 0x000000ff06057207 */ /* 0x000fe40001000000 */
[----:B------:R-:W-:Y:S02]  /*06a0*/  ISETP.NE.AND P1, PT, R7, RZ, P1 ;  /* 0x000000ff0700720c */ /* 0x000fe40000f25270 */
[----:B------:R-:W-:Y:S02]  /*06b0*/  SHF.R.U32.HI R5, RZ, R5, R4 ;  /* 0x00000005ff057219 */ /* 0x000fe40000011604 */
[----:B------:R-:W-:-:S02]  /*06c0*/  PLOP3.LUT P0, PT, P0, P1, PT, 0xa8, 0x0 ;  /* 0x000000000000781c */ /* 0x000fc40000703570 */
[----:B------:R-:W-:Y:S02]  /*06d0*/  SHF.R.U32.HI R7, RZ, 0x1, R5 ;  /* 0x00000001ff077819 */ /* 0x000fe40000011605 */
[----:B------:R-:W-:-:S04]  /*06e0*/  SEL R0, RZ, 0x1, !P0 ;  /* 0x00000001ff007807 */ /* 0x000fc80004000000 */
[----:B------:R-:W-:-:S04]  /*06f0*/  LOP3.LUT R0, R0, 0x1, R7, 0xf8, !PT ;  /* 0x0000000100007812 */ /* 0x000fc800078ef807 */
[----:B------:R-:W-:-:S05]  /*0700*/  LOP3.LUT R0, R0, R5, RZ, 0xc0, !PT ;  /* 0x0000000500007212 */ /* 0x000fca00078ec0ff */
[----:B------:R-:W-:-:S05]  /*0710*/  IMAD.IADD R0, R7, 0x1, R0 ;  /* 0x0000000107007824 */ /* 0x000fca00078e0200 */
[----:B------:R-:W-:Y:S01]  /*0720*/  LOP3.LUT R3, R0, R3, RZ, 0xfc, !PT ;  /* 0x0000000300037212 */ /* 0x000fe200078efcff */
[----:B------:R-:W-:Y:S05]  /*0730*/  BRA `(.L_x_48) ;  /* 0x0000004000007947 */ /* 0x000fea0003800000 */
.L_x_47:
[----:B------:R-:W-:-:S04]  /*0740*/  LOP3.LUT R3, R3, 0x80000000, RZ, 0xc0, !PT ;  /* 0x8000000003037812 */ /* 0x000fc800078ec0ff */
[----:B------:R-:W-:Y:S01]  /*0750*/  LOP3.LUT R3, R3, 0x7f800000, RZ, 0xfc, !PT ;  /* 0x7f80000003037812 */ /* 0x000fe200078efcff */
[----:B------:R-:W-:Y:S05]  /*0760*/  BRA `(.L_x_48) ;  /* 0x0000001000007947 */ /* 0x000fea0003800000 */
.L_x_46:
[----:B------:R-:W-:Y:S02]  /*0770*/  IMAD R3, R5, 0x800000, R3 ;  /* 0x0080000005037824 */ /* 0x000fe400078e0203 */
.L_x_48:
[----:B------:R-:W-:Y:S05]  /*0780*/  BSYNC B2 ;  /* 0x0000000000027941 */ /* 0x000fea0003800000 */
.L_x_45:
[----:B------:R-:W-:Y:S05]  /*0790*/  BRA `(.L_x_49) ;  /* 0x0000008000007947 */ /* 0x000fea0003800000 */
.L_x_44:
[----:B------:R-:W-:-:S04]  /*07a0*/  LOP3.LUT R3, R7, 0x80000000, R6, 0x48, !PT ;  /* 0x8000000007037812 */ /* 0x000fc800078e4806 */
[----:B------:R-:W-:Y:S01]  /*07b0*/  LOP3.LUT R3, R3, 0x7f800000, RZ, 0xfc, !PT ;  /* 0x7f80000003037812 */ /* 0x000fe200078efcff */
[----:B------:R-:W-:Y:S05]  /*07c0*/  BRA `(.L_x_49) ;  /* 0x0000005000007947 */ /* 0x000fea0003800000 */
.L_x_43:
[----:B------:R-:W-:Y:S01]  /*07d0*/  LOP3.LUT R3, R7, 0x80000000, R6, 0x48, !PT ;  /* 0x8000000007037812 */ /* 0x000fe200078e4806 */
[----:B------:R-:W-:Y:S05]  /*07e0*/  BRA `(.L_x_49) ;  /* 0x0000003000007947 */ /* 0x000fea0003800000 */
.L_x_42:
[----:B------:R-:W0:Y:S01]  /*07f0*/  MUFU.RSQ R3, -QNAN ;  /* 0xffc0000000037908 */ /* 0x000e220000001400 */
[----:B------:R-:W-:Y:S05]  /*0800*/  BRA `(.L_x_49) ;  /* 0x0000001000007947 */ /* 0x000fea0003800000 */
.L_x_41:
[----:B------:R-:W-:Y:S02]  /*0810*/  FADD.FTZ R3, R0, R3 ;  /* 0x0000000300037221 */ /* 0x000fe40000010000 */
.L_x_49:
[----:B------:R-:W-:Y:S05]  /*0820*/  BSYNC B1 ;  /* 0x0000000000017941 */ /* 0x000fea0003800000 */
.L_x_39:
[----:B------:R-:W-:Y:S02]  /*0830*/  IMAD.MOV.U32 R4, RZ, RZ, R11 ;  /* 0x000000ffff047224 */ /* 0x000fe400078e000b */
[----:B------:R-:W-:-:S04]  /*0840*/  IMAD.MOV.U32 R5, RZ, RZ, 0x0 ;  /* 0x00000000ff057424 */ /* 0x000fc800078e00ff */
[----:B------:R-:W-:Y:S05]  /*0850*/  RET.REL.NODEC R4 `(tvmgen_default_fused_nn_softmax_kernel_3) ;  /* 0xfffff7a004007950 */ /* 0x000fea0003c3ffff */
.L_x_50:
        /* <DEDUP_REMOVED lines=10> */
.L_x_85:


//--------------------- .text.tvmgen_default_fused_subtract_add_rsqrt_multiply_multiply_add_reshape_kernel --------------------------
	.section	.text.tvmgen_default_fused_subtract_add_rsqrt_multiply_multiply_add_reshape_kernel,"ax",@progbits
	.sectioninfo	@"SHI_REGISTERS=16"
	.align	128
        .global         tvmgen_default_fused_subtract_add_rsqrt_multiply_multiply_add_reshape_kernel
        .type           tvmgen_default_fused_subtract_add_rsqrt_multiply_multiply_add_reshape_kernel,@function
        .size           tvmgen_default_fused_subtract_add_rsqrt_multiply_multiply_add_reshape_kernel,(.L_x_87 - tvmgen_default_fused_subtract_add_rsqrt_multiply_multiply_add_reshape_kernel)
        .other          tvmgen_default_fused_subtract_add_rsqrt_multiply_multiply_add_reshape_kernel,@"STO_CUDA_ENTRY STV_DEFAULT"
tvmgen_default_fused_subtract_add_rsqrt_multiply_multiply_add_reshape_kernel:
.text.tvmgen_default_fused_subtract_add_rsqrt_multiply_multiply_add_reshape_kernel:
[----:B------:R-:W-:Y:S02]  /*0000*/  IMAD.MOV.U32 R1, RZ, RZ, c[0x0][0x28] ;  /* 0x00000a00ff017624 */ /* 0x000fe400078e00ff */
[----:B------:R-:W0:Y:S01]  /*0010*/  S2R R4, SR_TID.X ;  /* 0x0000000000047919 */ /* 0x000e220000002100 */
[----:B------:R-:W-:Y:S01]  /*0020*/  IMAD.MOV.U32 R9, RZ, RZ, 0x4 ;  /* 0x00000004ff097424 */ /* 0x000fe200078e00ff */
[----:B------:R-:W-:Y:S02]  /*0030*/  ULDC.64 UR4, c[0x0][0x118] ;  /* 0x0000460000047ab9 */ /* 0x000fe40000000a00 */
[----:B------:R-:W1:Y:S01]  /*0040*/  S2R R3, SR_CTAID.X ;  /* 0x0000000000037919 */ /* 0x000e620000002500 */
[----:B0-----:R-:W-:Y:S02]  /*0050*/  SHF.R.S32.HI R0, RZ, 0x8, R4 ;  /* 0x00000008ff007819 */ /* 0x001fe40000011404 */
[----:B-1----:R-:W-:-:S03]  /*0060*/  LEA R4, R3, R4, 0x8 ;  /* 0x0000000403047211 */ /* 0x002fc600078e40ff */
[----:B------:R-:W-:-:S04]  /*0070*/  IMAD R0, R3, 0x4, R0 ;  /* 0x0000000403007824 */ /* 0x000fc800078e0200 */
[----:B------:R-:W-:-:S04]  /*0080*/  IMAD.HI R0, R0, 0x55555556, RZ ;  /* 0x5555555600007827 */ /* 0x000fc800078e02ff */
[----:B------:R-:W-:Y:S01]  /*0090*/  IMAD.HI R2, R4, 0x2aaaaaab, RZ ;  /* 0x2aaaaaab04027827 */ /* 0x000fe200078e02ff */
[----:B------:R-:W-:-:S04]  /*00a0*/  LEA.HI R0, R0, R0, RZ, 0x1 ;  /* 0x0000000000007211 */ /* 0x000fc800078f08ff */
[----:B------:R-:W-:Y:S01]  /*00b0*/  SHF.R.U32.HI R5, RZ, 0x1f, R2 ;  /* 0x0000001fff057819 */ /* 0x000fe20000011602 */
[----:B------:R-:W-:-:S03]  /*00c0*/  IMAD.WIDE R6, R0, R9, c[0x0][0x178] ;  /* 0x00005e0000067625 */ /* 0x000fc600078e0209 */
[----:B------:R-:W-:-:S03]  /*00d0*/  LEA.HI.SX32 R5, R2, R5, 0x19 ;  /* 0x0000000502057211 */ /* 0x000fc600078fcaff */
[----:B------:R-:W2:Y:S01]  /*00e0*/  LDG.E.CONSTANT R6, [R6.64] ;  /* 0x0000000406067981 */ /* 0x000ea2000c1e9900 */
[----:B------:R-:W-:-:S04]  /*00f0*/  IMAD.WIDE R10, R0, R9, c[0x0][0x170] ;  /* 0x00005c00000a7625 */ /* 0x000fc800078e0209 */
[----:B------:R-:W-:Y:S02]  /*0100*/  IMAD R5, R5, -0x300, R4 ;  /* 0xfffffd0005057824 */ /* 0x000fe400078e0204 */
[----:B------:R-:W3:Y:S02]  /*0110*/  LDG.E.CONSTANT R11, [R10.64] ;  /* 0x000000040a0b7981 */ /* 0x000ee4000c1e9900 */
[----:B------:R-:W-:-:S04]  /*0120*/  IMAD R8, R0, 0x300, R5 ;  /* 0x0000030000087824 */ /* 0x000fc800078e0205 */
[----:B------:R-:W-:-:S06]  /*0130*/  IMAD.WIDE R8, R8, R9, c[0x0][0x168] ;  /* 0x00005a0008087625 */ /* 0x000fcc00078e0209 */
[----:B------:R-:W3:Y:S01]  /*0140*/  LDG.E.CONSTANT R8, [R8.64] ;  /* 0x0000000408087981 */ /* 0x000ee2000c1e9900 */
[----:B------:R-:W-:Y:S01]  /*0150*/  BSSY B0, `(.L_x_51) ;  /* 0x000000e000007945 */ /* 0x000fe20003800000 */
[----:B--2---:R-:W-:-:S05]  /*0160*/  FADD R0, R6, 9.9999999600419720025e-13 ;  /* 0x2b8cbccc06007421 */ /* 0x004fca0000000000 */
[----:B------:R-:W-:Y:S01]  /*0170*/  IADD3 R2, R0, -0xd000000, RZ ;  /* 0xf300000000027810 */ /* 0x000fe20007ffe0ff */
[----:B------:R0:W1:Y:S03]  /*0180*/  MUFU.RSQ R13, R0 ;  /* 0x00000000000d7308 */ /* 0x0000660000001400 */
[----:B------:R-:W-:Y:S01]  /*0190*/  ISETP.GT.U32.AND P0, PT, R2, 0x727fffff, PT ;  /* 0x727fffff0200780c */ /* 0x000fe20003f04070 */
[----:B---3--:R-:W-:-:S12]  /*01a0*/  FADD R6, R8, -R11 ;  /* 0x8000000b08067221 */ /* 0x008fd80000000000 */
[----:B------:R-:W-:Y:S05]  /*01b0*/  @!P0 BRA `(.L_x_52) ;  /* 0x0000003000008947 */ /* 0x000fea0003800000 */
[----:B01----:R-:W-:Y:S02]  /*01c0*/  MOV R11, 0x1e0 ;  /* 0x000001e0000b7802 */ /* 0x003fe40000000f00 */
[----:B------:R-:W-:Y:S05]  /*01d0*/  CALL.REL.NOINC `($__internal_2_$__cuda_sm20_sqrt_rn_f32_slowpath) ;  /* 0x0000053000007944 */ /* 0x000fea0003c00000 */
[----:B------:R-:W-:Y:S05]  /*01e0*/  BRA `(.L_x_53) ;  /* 0x0000004000007947 */ /* 0x000fea0003800000 */
.L_x_52:
[----:B01----:R-:W-:Y:S01]  /*01f0*/  FMUL.FTZ R7, R0, R13 ;  /* 0x0000000d00077220 */ /* 0x003fe20000410000 */
[----:B------:R-:W-:-:S03]  /*0200*/  FMUL.FTZ R2, R13, 0.5 ;  /* 0x3f0000000d027820 */ /* 0x000fc60000410000 */
[----:B------:R-:W-:-:S04]  /*0210*/  FFMA R0, -R7, R7, R0 ;  /* 0x0000000707007223 */ /* 0x000fc80000000100 */
[----:B------:R-:W-:Y:S02]  /*0220*/  FFMA R2, R0, R2, R7 ;  /* 0x0000000200027223 */ /* 0x000fe40000000007 */
.L_x_53:
[----:B------:R-:W-:Y:S05]  /*0230*/  BSYNC B0 ;  /* 0x0000000000007941 */ /* 0x000fea0003800000 */
.L_x_51:
[----:B------:R-:W-:Y:S01]  /*0240*/  IADD3 R0, R2, 0x1800000, RZ ;  /* 0x0180000002007810 */ /* 0x000fe20007ffe0ff */
[----:B------:R-:W-:Y:S03]  /*0250*/  BSSY B0, `(.L_x_54) ;  /* 0x000000b000007945 */ /* 0x000fe60003800000 */
[----:B------:R-:W-:-:S04]  /*0260*/  LOP3.LUT R0, R0, 0x7f800000, RZ, 0xc0, !PT ;  /* 0x7f80000000007812 */ /* 0x000fc800078ec0ff */
[----:B------:R-:W-:-:S13]  /*0270*/  ISETP.GT.U32.AND P0, PT, R0, 0x1ffffff, PT ;  /* 0x01ffffff0000780c */ /* 0x000fda0003f04070 */
[----:B------:R-:W-:Y:S05]  /*0280*/  @P0 BRA `(.L_x_55) ;  /* 0x0000003000000947 */ /* 0x000fea0003800000 */
[----:B------:R-:W-:Y:S02]  /*0290*/  MOV R11, 0x2b0 ;  /* 0x000002b0000b7802 */ /* 0x000fe40000000f00 */
[----:B------:R-:W-:Y:S05]  /*02a0*/  CALL.REL.NOINC `($__internal_1_$__cuda_sm20_rcp_rn_f32_slowpath) ;  /* 0x0000011000007944 */ /* 0x000fea0003c00000 */
[----:B------:R-:W-:Y:S05]  /*02b0*/  BRA `(.L_x_56) ;  /* 0x0000004000007947 */ /* 0x000fea0003800000 */
.L_x_55:
[----:B------:R-:W0:Y:S02]  /*02c0*/  MUFU.RCP R7, R2 ;  /* 0x0000000200077308 */ /* 0x000e240000001000 */
[----:B0-----:R-:W-:-:S04]  /*02d0*/  FFMA R0, R7, R2, -1 ;  /* 0xbf80000007007423 */ /* 0x001fc80000000002 */
[----:B------:R-:W-:-:S04]  /*02e0*/  FADD.FTZ R0, -R0, -RZ ;  /* 0x800000ff00007221 */ /* 0x000fc80000010100 */
[----:B------:R-:W-:Y:S02]  /*02f0*/  FFMA R7, R7, R0, R7 ;  /* 0x0000000007077223 */ /* 0x000fe40000000007 */
.L_x_56:
[----:B------:R-:W-:Y:S05]  /*0300*/  BSYNC B0 ;  /* 0x0000000000007941 */ /* 0x000fea0003800000 */
.L_x_54:
[----:B0-----:R-:W-:-:S05]  /*0310*/  MOV R2, 0x4 ;  /* 0x0000000400027802 */ /* 0x001fca0000000f00 */
[----:B------:R-:W-:-:S04]  /*0320*/  IMAD.WIDE R8, R5, R2, c[0x0][0x180] ;  /* 0x0000600005087625 */ /* 0x000fc800078e0202 */
[----:B------:R-:W-:Y:S02]  /*0330*/  IMAD.WIDE R10, R5, R2, c[0x0][0x188] ;  /* 0x00006200050a7625 */ /* 0x000fe400078e0202 */
[----:B------:R-:W2:Y:S04]  /*0340*/  LDG.E.CONSTANT R9, [R8.64] ;  /* 0x0000000408097981 */ /* 0x000ea8000c1e9900 */
[----:B------:R-:W2:Y:S01]  /*0350*/  LDG.E.CONSTANT R11, [R10.64] ;  /* 0x000000040a0b7981 */ /* 0x000ea2000c1e9900 */
[----:B------:R-:W-:Y:S01]  /*0360*/  IMAD R3, R3, 0x300, R4 ;  /* 0x0000030003037824 */ /* 0x000fe200078e0204 */
[----:B-1----:R-:W-:-:S03]  /*0370*/  FMUL R6, R6, R7 ;  /* 0x0000000706067220 */ /* 0x002fc60000400000 */
[----:B------:R-:W-:Y:S01]  /*0380*/  IMAD.WIDE R2, R3, R2, c[0x0][0x160] ;  /* 0x0000580003027625 */ /* 0x000fe200078e0202 */
[----:B--2---:R-:W-:-:S05]  /*0390*/  FFMA R5, R6, R9, R11 ;  /* 0x0000000906057223 */ /* 0x004fca000000000b */
[----:B------:R-:W-:Y:S01]  /*03a0*/  STG.E [R2.64], R5 ;  /* 0x0000000502007986 */ /* 0x000fe2000c101904 */
[----:B------:R-:W-:Y:S05]  /*03b0*/  EXIT ;  /* 0x000000000000794d */ /* 0x000fea0003800000 */
        .weak           $__internal_1_$__cuda_sm20_rcp_rn_f32_slowpath
        .type           $__internal_1_$__cuda_sm20_rcp_rn_f32_slowpath,@function
        .size           $__internal_1_$__cuda_sm20_rcp_rn_f32_slowpath,($__internal_2_$__cuda_sm20_sqrt_rn_f32_slowpath - $__internal_1_$__cuda_sm20_rcp_rn_f32_slowpath)
$__internal_1_$__cuda_sm20_rcp_rn_f32_slowpath:
[----:B------:R-:W-:Y:S01]  /*03c0*/  IMAD.SHL.U32 R0, R2, 0x2, RZ ;  /* 0x0000000202007824 */ /* 0x000fe200078e00ff */
[----:B------:R-:W-:Y:S04]  /*03d0*/  BSSY B1, `(.L_x_57) ;  /* 0x0000030000017945 */ /* 0x000fe80003800000 */
[----:B------:R-:W-:-:S04]  /*03e0*/  SHF.R.U32.HI R12, RZ, 0x18, R0 ;  /* 0x00000018ff0c7819 */ /* 0x000fc80000011600 */
[----:B------:R-:W-:-:S13]  /*03f0*/  ISETP.NE.U32.AND P0, PT, R12, RZ, PT ;  /* 0x000000ff0c00720c */ /* 0x000fda0003f05070 */
[----:B------:R-:W-:Y:S05]  /*0400*/  @P0 BRA `(.L_x_58) ;  /* 0x000000a000000947 */ /* 0x000fea0003800000 */
[----:B------:R-:W-:-:S04]  /*0410*/  SHF.L.U32 R0, R2, 0x1, RZ ;  /* 0x0000000102007819 */ /* 0x000fc800000006ff */
[----:B------:R-:W-:-:S13]  /*0420*/  ISETP.NE.AND P0, PT, R0, RZ, PT ;  /* 0x000000ff0000720c */ /* 0x000fda0003f05270 */
[----:B------:R-:W-:Y:S01]  /*0430*/  @P0 FFMA R8, R2, 1.84467440737095516160e+19, RZ ;  /* 0x5f80000002080823 */ /* 0x000fe200000000ff */
[----:B------:R-:W-:Y:S08]  /*0440*/  @!P0 MUFU.RCP R7, R2 ;  /* 0x0000000200078308 */ /* 0x000ff00000001000 */
[----:B------:R-:W0:Y:S02]  /*0450*/  @P0 MUFU.RCP R9, R8 ;  /* 0x0000000800090308 */ /* 0x000e240000001000 */
[----:B0-----:R-:W-:-:S04]  /*0460*/  @P0 FFMA R0, R8, R9, -1 ;  /* 0xbf80000008000423 */ /* 0x001fc80000000009 */
[----:B------:R-:W-:-:S04]  /*0470*/  @P0 FADD.FTZ R0, -R0, -RZ ;  /* 0x800000ff00000221 */ /* 0x000fc80000010100 */
[----:B------:R-:W-:-:S04]  /*0480*/  @P0 FFMA R0, R9, R0, R9 ;  /* 0x0000000009000223 */ /* 0x000fc80000000009 */
[----:B------:R-:W-:Y:S01]  /*0490*/  @P0 FFMA R7, R0, 1.84467440737095516160e+19, RZ ;  /* 0x5f80000000070823 */ /* 0x000fe200000000ff */
[----:B------:R-:W-:Y:S05]  /*04a0*/  BRA `(.L_x_59) ;  /* 0x0000022000007947 */ /* 0x000fea0003800000 */
.L_x_58:
[----:B------:R-:W-:-:S04]  /*04b0*/  IADD3 R13, R12, -0xfd, RZ ;  /* 0xffffff030c0d7810 */ /* 0x000fc80007ffe0ff */
[----:B------:R-:W-:-:S13]  /*04c0*/  ISETP.GT.U32.AND P0, PT, R13, 0x1, PT ;  /* 0x000000010d00780c */ /* 0x000fda0003f04070 */
[----:B------:R-:W-:Y:S05]  /*04d0*/  @P0 BRA `(.L_x_60) ;  /* 0x000001e000000947 */ /* 0x000fea0003800000 */
[----:B------:R-:W-:Y:S01]  /*04e0*/  LOP3.LUT R0, R2, 0x7fffff, RZ, 0xc0, !PT ;  /* 0x007fffff02007812 */ /* 0x000fe200078ec0ff */
[----:B------:R-:W-:-:S03]  /*04f0*/  IMAD.MOV.U32 R10, RZ, RZ, 0x3 ;  /* 0x00000003ff0a7424 */ /* 0x000fc600078e00ff */
[----:B------:R-:W-:Y:S02]  /*0500*/  LOP3.LUT R0, R0, 0x3f800000, RZ, 0xfc, !PT ;  /* 0x3f80000000007812 */ /* 0x000fe400078efcff */
[----:B------:R-:W-:Y:S02]  /*0510*/  SHF.L.U32 R10, R10, R13, RZ ;  /* 0x0000000d0a0a7219 */ /* 0x000fe400000006ff */
[----:B------:R-:W0:Y:S02]  /*0520*/  MUFU.RCP R7, R0 ;  /* 0x0000000000077308 */ /* 0x000e240000001000 */
[----:B0-----:R-:W-:-:S04]  /*0530*/  FFMA R8, R0, R7, -1 ;  /* 0xbf80000000087423 */ /* 0x001fc80000000007 */
[----:B------:R-:W-:-:S04]  /*0540*/  FADD.FTZ R8, -R8, -RZ ;  /* 0x800000ff08087221 */ /* 0x000fc80000010100 */
[CCC-:B------:R-:W-:Y:S01]  /*0550*/  FFMA.RM R9, R7.reuse, R8.reuse, R7.reuse ;  /* 0x0000000807097223 */ /* 0x1c0fe20000004007 */
[----:B------:R-:W-:-:S04]  /*0560*/  FFMA.RP R8, R7, R8, R7 ;  /* 0x0000000807087223 */ /* 0x000fc80000008007 */
[C---:B------:R-:W-:Y:S02]  /*0570*/  LOP3.LUT R7, R9.reuse, 0x7fffff, RZ, 0xc0, !PT ;  /* 0x007fffff09077812 */ /* 0x040fe400078ec0ff */
[----:B------:R-:W-:Y:S02]  /*0580*/  FSETP.NEU.FTZ.AND P0, PT, R9, R8, PT ;  /* 0x000000080900720b */ /* 0x000fe40003f1d000 */
[----:B------:R-:W-:Y:S02]  /*0590*/  LOP3.LUT R7, R7, 0x800000, RZ, 0xfc, !PT ;  /* 0x0080000007077812 */ /* 0x000fe400078efcff */
[----:B------:R-:W-:Y:S02]  /*05a0*/  SEL R8, RZ, 0xffffffff, !P0 ;  /* 0xffffffffff087807 */ /* 0x000fe40004000000 */
[----:B------:R-:W-:Y:S02]  /*05b0*/  LOP3.LUT R10, R10, R7, RZ, 0xc0, !PT ;  /* 0x000000070a0a7212 */ /* 0x000fe400078ec0ff */
[----:B------:R-:W-:-:S02]  /*05c0*/  IADD3 R8, -R8, RZ, RZ ;  /* 0x000000ff08087210 */ /* 0x000fc40007ffe1ff */
[-C--:B------:R-:W-:Y:S02]  /*05d0*/  SHF.R.U32.HI R10, RZ, R13.reuse, R10 ;  /* 0x0000000dff0a7219 */ /* 0x080fe4000001160a */
[----:B------:R-:W-:Y:S02]  /*05e0*/  LOP3.LUT P1, RZ, R8, R13, R7, 0xf8, !PT ;  /* 0x0000000d08ff7212 */ /* 0x000fe4000782f807 */
[C---:B------:R-:W-:Y:S02]  /*05f0*/  LOP3.LUT P0, RZ, R10.reuse, 0x1, RZ, 0xc0, !PT ;  /* 0x000000010aff7812 */ /* 0x040fe4000780c0ff */
[----:B------:R-:W-:-:S04]  /*0600*/  LOP3.LUT P2, RZ, R10, 0x2, RZ, 0xc0, !PT ;  /* 0x000000020aff7812 */ /* 0x000fc8000784c0ff */
[----:B------:R-:W-:Y:S02]  /*0610*/  PLOP3.LUT P0, PT, P0, P1, P2, 0xe0, 0x0 ;  /* 0x000000000000781c */ /* 0x000fe40000703c20 */
[----:B------:R-:W-:Y:S02]  /*0620*/  LOP3.LUT P1, RZ, R2, 0x7fffff, RZ, 0xc0, !PT ;  /* 0x007fffff02ff7812 */ /* 0x000fe4000782c0ff */
[----:B------:R-:W-:-:S05]  /*0630*/  SEL R0, RZ, 0x1, !P0 ;  /* 0x00000001ff007807 */ /* 0x000fca0004000000 */
[----:B------:R-:W-:-:S05]  /*0640*/  IMAD.MOV R0, RZ, RZ, -R0 ;  /* 0x000000ffff007224 */ /* 0x000fca00078e0a00 */
[----:B------:R-:W-:Y:S02]  /*0650*/  ISETP.GE.AND P0, PT, R0, RZ, PT ;  /* 0x000000ff0000720c */ /* 0x000fe40003f06270 */
[----:B------:R-:W-:-:S04]  /*0660*/  IADD3 R0, R12, -0xfc, RZ ;  /* 0xffffff040c007810 */ /* 0x000fc80007ffe0ff */
[----:B------:R-:W-:-:S07]  /*0670*/  SHF.R.U32.HI R7, RZ, R0, R7 ;  /* 0x00000000ff077219 */ /* 0x000fce0000011607 */
[----:B------:R-:W-:-:S04]  /*0680*/  @!P0 IADD3 R7, R7, 0x1, RZ ;  /* 0x0000000107078810 */ /* 0x000fc80007ffe0ff */
[----:B------:R-:W-:-:S04]  /*0690*/  @!P1 SHF.L.U32 R7, R7, 0x1, RZ ;  /* 0x0000000107079819 */ /* 0x000fc800000006ff */
[----:B------:R-:W-:Y:S01]  /*06a0*/  LOP3.LUT R7, R7, 0x80000000, R2, 0xf8, !PT ;  /* 0x8000000007077812 */ /* 0x000fe200078ef802 */
[----:B------:R-:W-:Y:S05]  /*06b0*/  BRA `(.L_x_59) ;  /* 0x0000001000007947 */ /* 0x000fea0003800000 */
.L_x_60:
[----:B------:R0:W1:Y:S02]  /*06c0*/  MUFU.RCP R7, R2 ;  /* 0x0000000200077308 */ /* 0x0000640000001000 */
.L_x_59:
[----:B------:R-:W-:Y:S05]  /*06d0*/  BSYNC B1 ;  /* 0x0000000000017941 */ /* 0x000fea0003800000 */
.L_x_57:
[----:B------:R-:W-:Y:S01]  /*06e0*/  IMAD.MOV.U32 R8, RZ, RZ, R11 ;  /* 0x000000ffff087224 */ /* 0x000fe200078e000b */
[----:B------:R-:W-:-:S04]  /*06f0*/  MOV R9, 0x0 ;  /* 0x0000000000097802 */ /* 0x000fc80000000f00 */
[----:B------:R-:W-:Y:S05]  /*0700*/  RET.REL.NODEC R8 `(tvmgen_default_fused_subtract_add_rsqrt_multiply_multiply_add_reshape_kernel) ;  /* 0xfffff8f008007950 */ /* 0x000fea0003c3ffff */
        .weak           $__internal_2_$__cuda_sm20_sqrt_rn_f32_slowpath
        .type           $__internal_2_$__cuda_sm20_sqrt_rn_f32_slowpath,@function
        .size           $__internal_2_$__cuda_sm20_sqrt_rn_f32_slowpath,(.L_x_87 - $__internal_2_$__cuda_sm20_sqrt_rn_f32_slowpath)
$__internal_2_$__cuda_sm20_sqrt_rn_f32_slowpath:
[----:B------:R-:W-:-:S13]  /*0710*/  LOP3.LUT P0, RZ, R0, 0x7fffffff, RZ, 0xc0, !PT ;  /* 0x7fffffff00ff7812 */ /* 0x000fda000780c0ff */
[----:B------:R-:W-:Y:S01]  /*0720*/  @!P0 IMAD.MOV.U32 R2, RZ, RZ, R0 ;  /* 0x000000ffff028224 */ /* 0x000fe200078e0000 */
[----:B------:R-:W-:Y:S05]  /*0730*/  @!P0 BRA `(.L_x_61) ;  /* 0x0000010000008947 */ /* 0x000fea0003800000 */
[----:B------:R-:W-:-:S13]  /*0740*/  FSETP.GEU.FTZ.AND P0, PT, R0, RZ, PT ;  /* 0x000000ff0000720b */ /* 0x000fda0003f1e000 */
[----:B------:R-:W-:Y:S01]  /*0750*/  @!P0 MOV R2, 0x7fffffff ;  /* 0x7fffffff00028802 */ /* 0x000fe20000000f00 */
[----:B------:R-:W-:Y:S05]  /*0760*/  @!P0 BRA `(.L_x_61) ;  /* 0x000000d000008947 */ /* 0x000fea0003800000 */
[----:B------:R-:W-:-:S13]  /*0770*/  FSETP.GTU.FTZ.AND P0, PT, |R0|, +INF , PT ;  /* 0x7f8000000000780b */ /* 0x000fda0003f1c200 */
[----:B------:R-:W-:Y:S01]  /*0780*/  @P0 FADD.FTZ R2, R0, 1 ;  /* 0x3f80000000020421 */ /* 0x000fe20000010000 */
[----:B------:R-:W-:Y:S05]  /*0790*/  @P0 BRA `(.L_x_61) ;  /* 0x000000a000000947 */ /* 0x000fea0003800000 */
[----:B------:R-:W-:-:S13]  /*07a0*/  FSETP.NEU.FTZ.AND P0, PT, |R0|, +INF , PT ;  /* 0x7f8000000000780b */ /* 0x000fda0003f1d200 */
[----:B------:R-:W-:-:S04]  /*07b0*/  @P0 FFMA R7, R0, 1.84467440737095516160e+19, RZ ;  /* 0x5f80000000070823 */ /* 0x000fc800000000ff */
[----:B------:R-:W0:Y:S02]  /*07c0*/  @P0 MUFU.RSQ R2, R7 ;  /* 0x0000000700020308 */ /* 0x000e240000001400 */
[----:B0-----:R-:W-:Y:S01]  /*07d0*/  @P0 FMUL.FTZ R8, R7, R2 ;  /* 0x0000000207080220 */ /* 0x001fe20000410000 */
[----:B------:R-:W-:Y:S01]  /*07e0*/  @P0 FMUL.FTZ R10, R2, 0.5 ;  /* 0x3f000000020a0820 */ /* 0x000fe20000410000 */
[----:B------:R-:W-:Y:S02]  /*07f0*/  @!P0 IMAD.MOV.U32 R2, RZ, RZ, R0 ;  /* 0x000000ffff028224 */ /* 0x000fe400078e0000 */
[----:B------:R-:W-:-:S04]  /*0800*/  @P0 FADD.FTZ R9, -R8, -RZ ;  /* 0x800000ff08090221 */ /* 0x000fc80000010100 */
[----:B------:R-:W-:-:S04]  /*0810*/  @P0 FFMA R9, R8, R9, R7 ;  /* 0x0000000908090223 */ /* 0x000fc80000000007 */
[----:B------:R-:W-:-:S04]  /*0820*/  @P0 FFMA R9, R9, R10, R8 ;  /* 0x0000000a09090223 */ /* 0x000fc80000000008 */
[----:B------:R-:W-:Y:S01]  /*0830*/  @P0 FMUL.FTZ R2, R9, 2.3283064365386962891e-10 ;  /* 0x2f80000009020820 */ /* 0x000fe20000410000 */
.L_x_61:
[----:B------:R-:W-:Y:S02]  /*0840*/  MOV R8, R11 ;  /* 0x0000000b00087202 */ /* 0x000fe40000000f00 */
[----:B------:R-:W-:-:S04]  /*0850*/  MOV R9, 0x0 ;  /* 0x0000000000097802 */ /* 0x000fc80000000f00 */
[----:B------:R-:W-:Y:S05]  /*0860*/  RET.REL.NODEC R8 `(tvmgen_default_fused_subtract_add_rsqrt_multiply_multiply_add_reshape_kernel) ;  /* 0xfffff79008007950 */ /* 0x000fea0003c3ffff */
.L_x_62:
        /* <DEDUP_REMOVED lines=9> */
.L_x_87:


//--------------------- .text.tvmgen_default_fused_subtract_add_rsqrt_multiply_multiply_add_kernel --------------------------
	.section	.text.tvmgen_default_fused_subtract_add_rsqrt_multiply_multiply_add_kernel,"ax",@progbits
	.sectioninfo	@"SHI_REGISTERS=16"
	.align	128
        .global         tvmgen_default_fused_subtract_add_rsqrt_multiply_multiply_add_kernel
        .type           tvmgen_default_fused_subtract_add_rsqrt_multiply_multiply_add_kernel,@function
        .size           tvmgen_default_fused_subtract_add_rsqrt_multiply_multiply_add_kernel,(.L_x_89 - tvmgen_default_fused_subtract_add_rsqrt_multiply_multiply_add_kernel)
        .other          tvmgen_default_fused_subtract_add_rsqrt_multiply_multiply_add_kernel,@"STO_CUDA_ENTRY STV_DEFAULT"
tvmgen_default_fused_subtract_add_rsqrt_multiply_multiply_add_kernel:
.text.tvmgen_default_fused_subtract_add_rsqrt_multiply_multiply_add_kernel:
[----:B------:R-:W-:Y:S02]  /*0000*/  IMAD.MOV.U32 R1, RZ, RZ, c[0x0][0x28] ;  /* 0x00000a00ff017624 */ /* 0x000fe400078e00ff */
[----:B------:R-:W0:Y:S01]  /*0010*/  S2R R5, SR_TID.X ;  /* 0x0000000000057919 */ /* 0x000e220000002100 */
[----:B------:R-:W-:Y:S01]  /*0020*/  IMAD.MOV.U32 R9, RZ, RZ, 0x4 ;  /* 0x00000004ff097424 */ /* 0x000fe200078e00ff */
[----:B------:R-:W-:Y:S02]  /*0030*/  ULDC.64 UR4, c[0x0][0x118] ;  /* 0x0000460000047ab9 */ /* 0x000fe40000000a00 */
[----:B------:R-:W1:Y:S01]  /*0040*/  S2R R4, SR_CTAID.X ;  /* 0x0000000000047919 */ /* 0x000e620000002500 */
[----:B0-----:R-:W-:-:S04]  /*0050*/  SHF.R.S32.HI R3, RZ, 0x8, R5 ;  /* 0x00000008ff037819 */ /* 0x001fc80000011405 */
[----:B-1----:R-:W-:-:S05]  /*0060*/  LEA R3, R4, R3, 0x2 ;  /* 0x0000000304037211 */ /* 0x002fca00078e10ff */
[----:B------:R-:W-:-:S05]  /*0070*/  IMAD.HI R3, R3, 0x55555556, RZ ;  /* 0x5555555603037827 */ /* 0x000fca00078e02ff */
[----:B------:R-:W-:-:S05]  /*0080*/  LEA.HI R8, R3, R3, RZ, 0x1 ;  /* 0x0000000303087211 */ /* 0x000fca00078f08ff */
[----:B------:R-:W-:-:S06]  /*0090*/  IMAD.WIDE R10, R8, R9, c[0x0][0x178] ;  /* 0x00005e00080a7625 */ /* 0x000fcc00078e0209 */
[----:B------:R-:W2:Y:S01]  /*00a0*/  LDG.E.CONSTANT R10, [R10.64] ;  /* 0x000000040a0a7981 */ /* 0x000ea2000c1e9900 */
[----:B------:R-:W-:-:S05]  /*00b0*/  LEA R3, R4, R5, 0xa ;  /* 0x0000000504037211 */ /* 0x000fca00078e50ff */
[----:B------:R-:W-:-:S04]  /*00c0*/  IMAD.WIDE R6, R3, R9, c[0x0][0x168] ;  /* 0x00005a0003067625 */ /* 0x000fc800078e0209 */
[----:B------:R-:W-:Y:S01]  /*00d0*/  IMAD.WIDE R8, R8, R9, c[0x0][0x170] ;  /* 0x00005c0008087625 */ /* 0x000fe200078e0209 */
[----:B------:R-:W3:Y:S05]  /*00e0*/  LDG.E.CONSTANT R5, [R6.64] ;  /* 0x0000000406057981 */ /* 0x000eea000c1e9900 */
[----:B------:R-:W3:Y:S01]  /*00f0*/  LDG.E.CONSTANT R8, [R8.64] ;  /* 0x0000000408087981 */ /* 0x000ee2000c1e9900 */
[----:B------:R-:W-:Y:S01]  /*0100*/  BSSY B0, `(.L_x_63) ;  /* 0x000000e000007945 */ /* 0x000fe20003800000 */
[----:B--2---:R-:W-:-:S04]  /*0110*/  FADD R0, R10, 9.9999999600419720025e-13 ;  /* 0x2b8cbccc0a007421 */ /* 0x004fc80000000000 */
[----:B------:R0:W1:Y:S01]  /*0120*/  MUFU.RSQ R13, R0 ;  /* 0x00000000000d7308 */ /* 0x0000620000001400 */
[----:B------:R-:W-:-:S04]  /*0130*/  IADD3 R2, R0, -0xd000000, RZ ;  /* 0xf300000000027810 */ /* 0x000fc80007ffe0ff */
[----:B------:R-:W-:Y:S01]  /*0140*/  ISETP.GT.U32.AND P0, PT, R2, 0x727fffff, PT ;  /* 0x727fffff0200780c */ /* 0x000fe20003f04070 */
[----:B---3--:R-:W-:-:S12]  /*0150*/  FADD R5, R5, -R8 ;  /* 0x8000000805057221 */ /* 0x008fd80000000000 */
[----:B------:R-:W-:Y:S05]  /*0160*/  @!P0 BRA `(.L_x_64) ;  /* 0x0000003000008947 */ /* 0x000fea0003800000 */
[----:B01----:R-:W-:Y:S02]  /*0170*/  MOV R10, 0x190 ;  /* 0x00000190000a7802 */ /* 0x003fe40000000f00 */
[----:B------:R-:W-:Y:S05]  /*0180*/  CALL.REL.NOINC `($__internal_4_$__cuda_sm20_sqrt_rn_f32_slowpath) ;  /* 0x0000058000007944 */ /* 0x000fea0003c00000 */
[----:B------:R-:W-:Y:S05]  /*0190*/  BRA `(.L_x_65) ;  /* 0x0000004000007947 */ /* 0x000fea0003800000 */
.L_x_64:
[----:B01----:R-:W-:Y:S01]  /*01a0*/  FMUL.FTZ R7, R0, R13 ;  /* 0x0000000d00077220 */ /* 0x003fe20000410000 */
[----:B------:R-:W-:-:S03]  /*01b0*/  FMUL.FTZ R2, R13, 0.5 ;  /* 0x3f0000000d027820 */ /* 0x000fc60000410000 */
[----:B------:R-:W-:-:S04]  /*01c0*/  FFMA R0, -R7, R7, R0 ;  /* 0x0000000707007223 */ /* 0x000fc80000000100 */
[----:B------:R-:W-:Y:S02]  /*01d0*/  FFMA R2, R0, R2, R7 ;  /* 0x0000000200027223 */ /* 0x000fe40000000007 */
.L_x_65:
[----:B------:R-:W-:Y:S05]  /*01e0*/  BSYNC B0 ;  /* 0x0000000000007941 */ /* 0x000fea0003800000 */
.L_x_63:
[----:B------:R-:W-:Y:S01]  /*01f0*/  IADD3 R0, R2, 0x1800000, RZ ;  /* 0x0180000002007810 */ /* 0x000fe20007ffe0ff */
[----:B------:R-:W-:Y:S03]  /*0200*/  BSSY B0, `(.L_x_66) ;  /* 0x000000b000007945 */ /* 0x000fe60003800000 */
[----:B------:R-:W-:-:S04]  /*0210*/  LOP3.LUT R0, R0, 0x7f800000, RZ, 0xc0, !PT ;  /* 0x7f80000000007812 */ /* 0x000fc800078ec0ff */
[----:B------:R-:W-:-:S13]  /*0220*/  ISETP.GT.U32.AND P0, PT, R0, 0x1ffffff, PT ;  /* 0x01ffffff0000780c */ /* 0x000fda0003f04070 */
[----:B------:R-:W-:Y:S05]  /*0230*/  @P0 BRA `(.L_x_67) ;  /* 0x0000003000000947 */ /* 0x000fea0003800000 */
[----:B------:R-:W-:Y:S02]  /*0240*/  MOV R10, 0x260 ;  /* 0x00000260000a7802 */ /* 0x000fe40000000f00 */
[----:B------:R-:W-:Y:S05]  /*0250*/  CALL.REL.NOINC `($__internal_3_$__cuda_sm20_rcp_rn_f32_slowpath) ;  /* 0x0000015000007944 */ /* 0x000fea0003c00000 */
[----:B------:R-:W-:Y:S05]  /*0260*/  BRA `(.L_x_68) ;  /* 0x0000004000007947 */ /* 0x000fea0003800000 */
.L_x_67:
[----:B------:R-:W0:Y:S02]  /*0270*/  MUFU.RCP R7, R2 ;  /* 0x0000000200077308 */ /* 0x000e240000001000 */
[----:B0-----:R-:W-:-:S04]  /*0280*/  FFMA R0, R7, R2, -1 ;  /* 0xbf80000007007423 */ /* 0x001fc80000000002 */
[----:B------:R-:W-:-:S04]  /*0290*/  FADD.FTZ R0, -R0, -RZ ;  /* 0x800000ff00007221 */ /* 0x000fc80000010100 */
[----:B------:R-:W-:Y:S02]  /*02a0*/  FFMA R0, R7, R0, R7 ;  /* 0x0000000007007223 */ /* 0x000fe40000000007 */
.L_x_68:
[----:B------:R-:W-:Y:S05]  /*02b0*/  BSYNC B0 ;  /* 0x0000000000007941 */ /* 0x000fea0003800000 */
.L_x_66:
[----:B------:R-:W-:Y:S02]  /*02c0*/  IMAD R4, R4, -0x300, R3 ;  /* 0xfffffd0004047824 */ /* 0x000fe400078e0203 */
[----:B------:R-:W-:Y:S02]  /*02d0*/  IMAD.MOV.U32 R11, RZ, RZ, 0x4 ;  /* 0x00000004ff0b7424 */ /* 0x000fe400078e00ff */
[----:B0-----:R-:W-:-:S05]  /*02e0*/  IMAD.HI R2, R4, 0x2aaaaaab, RZ ;  /* 0x2aaaaaab04027827 */ /* 0x001fca00078e02ff */
[----:B------:R-:W-:-:S04]  /*02f0*/  SHF.R.U32.HI R7, RZ, 0x1f, R2 ;  /* 0x0000001fff077819 */ /* 0x000fc80000011602 */
[----:B------:R-:W-:-:S05]  /*0300*/  LEA.HI.SX32 R7, R2, R7, 0x19 ;  /* 0x0000000702077211 */ /* 0x000fca00078fcaff */
[----:B------:R-:W-:-:S04]  /*0310*/  IMAD R4, R7, -0x300, R4 ;  /* 0xfffffd0007047824 */ /* 0x000fc800078e0204 */
[----:B------:R-:W-:-:S04]  /*0320*/  IMAD.WIDE R6, R4, R11, c[0x0][0x180] ;  /* 0x0000600004067625 */ /* 0x000fc800078e020b */
[-C--:B------:R-:W-:Y:S02]  /*0330*/  IMAD.WIDE R8, R4, R11.reuse, c[0x0][0x188] ;  /* 0x0000620004087625 */ /* 0x080fe400078e020b */
[----:B------:R-:W2:Y:S04]  /*0340*/  LDG.E.CONSTANT R7, [R6.64] ;  /* 0x0000000406077981 */ /* 0x000ea8000c1e9900 */
[----:B------:R-:W2:Y:S01]  /*0350*/  LDG.E.CONSTANT R9, [R8.64] ;  /* 0x0000000408097981 */ /* 0x000ea2000c1e9900 */
[----:B------:R-:W-:Y:S01]  /*0360*/  FMUL R0, R5, R0 ;  /* 0x0000000005007220 */ /* 0x000fe20000400000 */
[----:B------:R-:W-:-:S03]  /*0370*/  IMAD.WIDE R2, R3, R11, c[0x0][0x160] ;  /* 0x0000580003027625 */ /* 0x000fc600078e020b */
[----:B--2---:R-:W-:-:S05]  /*0380*/  FFMA R5, R0, R7, R9 ;  /* 0x0000000700057223 */ /* 0x004fca0000000009 */
[----:B------:R-:W-:Y:S01]  /*0390*/  STG.E [R2.64], R5 ;  /* 0x0000000502007986 */ /* 0x000fe2000c101904 */
[----:B------:R-:W-:Y:S05]  /*03a0*/  EXIT ;  /* 0x000000000000794d */ /* 0x000fea0003800000 */
        .weak           $__internal_3_$__cuda_sm20_rcp_rn_f32_slowpath
        .type           $__internal_3_$__cuda_sm20_rcp_rn_f32_slowpath,@function
        .size           $__internal_3_$__cuda_sm20_rcp_rn_f32_slowpath,($__internal_4_$__cuda_sm20_sqrt_rn_f32_slowpath - $__internal_3_$__cuda_sm20_rcp_rn_f32_slowpath)
$__internal_3_$__cuda_sm20_rcp_rn_f32_slowpath:
[----:B------:R-:W-:Y:S01]  /*03b0*/  SHF.L.U32 R0, R2, 0x1, RZ ;  /* 0x0000000102007819 */ /* 0x000fe200000006ff */
[----:B------:R-:W-:Y:S03]  /*03c0*/  BSSY B1, `(.L_x_69) ;  /* 0x0000030000017945 */ /* 0x000fe60003800000 */
[----:B------:R-:W-:-:S04]  /*03d0*/  SHF.R.U32.HI R11, RZ, 0x18, R0 ;  /* 0x00000018ff0b7819 */ /* 0x000fc80000011600 */
[----:B------:R-:W-:-:S13]  /*03e0*/  ISETP.NE.U32.AND P0, PT, R11, RZ, PT ;  /* 0x000000ff0b00720c */ /* 0x000fda0003f05070 */
[----:B------:R-:W-:Y:S05]  /*03f0*/  @P0 BRA `(.L_x_70) ;  /* 0x000000a000000947 */ /* 0x000fea0003800000 */
[----:B------:R-:W-:-:S05]  /*0400*/  IMAD.SHL.U32 R0, R2, 0x2, RZ ;  /* 0x0000000202007824 */ /* 0x000fca00078e00ff */
        /* <DEDUP_REMOVED lines=9> */
.L_x_70:
[----:B------:R-:W-:-:S04]  /*04a0*/  IADD3 R12, R11, -0xfd, RZ ;  /* 0xffffff030b0c7810 */ /* 0x000fc80007ffe0ff */
[----:B------:R-:W-:-:S13]  /*04b0*/  ISETP.GT.U32.AND P0, PT, R12, 0x1, PT ;  /* 0x000000010c00780c */ /* 0x000fda0003f04070 */
[----:B------:R-:W-:Y:S05]  /*04c0*/  @P0 BRA `(.L_x_72) ;  /* 0x000001e000000947 */ /* 0x000fea0003800000 */
[----:B------:R-:W-:Y:S02]  /*04d0*/  LOP3.LUT R0, R2, 0x7fffff, RZ, 0xc0, !PT ;  /* 0x007fffff02007812 */ /* 0x000fe400078ec0ff */
[----:B------:R-:W-:Y:S02]  /*04e0*/  MOV R9, 0x3 ;  /* 0x0000000300097802 */ /* 0x000fe40000000f00 */
        /* <DEDUP_REMOVED lines=11> */
[----:B------:R-:W-:-:S03]  /*05a0*/  LOP3.LUT R9, R9, R6, RZ, 0xc0, !PT ;  /* 0x0000000609097212 */ /* 0x000fc600078ec0ff */
[----:B------:R-:W-:Y:S01]  /*05b0*/  IMAD.MOV R7, RZ, RZ, -R7 ;  /* 0x000000ffff077224 */ /* 0x000fe200078e0a07 */
[----:B------:R-:W-:-:S04]  /*05c0*/  SHF.R.U32.HI R9, RZ, R12, R9 ;  /* 0x0000000cff097219 */ /* 0x000fc80000011609 */
[----:B------:R-:W-:Y:S02]  /*05d0*/  LOP3.LUT P1, RZ, R7, R12, R6, 0xf8, !PT ;  /* 0x0000000c07ff7212 */ /* 0x000fe4000782f806 */
[C---:B------:R-:W-:Y:S02]  /*05e0*/  LOP3.LUT P0, RZ, R9.reuse, 0x1, RZ, 0xc0, !PT ;  /* 0x0000000109ff7812 */ /* 0x040fe4000780c0ff */
[----:B------:R-:W-:Y:S02]  /*05f0*/  LOP3.LUT P2, RZ, R9, 0x2, RZ, 0xc0, !PT ;  /* 0x0000000209ff7812 */ /* 0x000fe4000784c0ff */
[----:B------:R-:W-:Y:S02]  /*0600*/  IADD3 R7, R11, -0xfc, RZ ;  /* 0xffffff040b077810 */ /* 0x000fe40007ffe0ff */
[----:B------:R-:W-:Y:S02]  /*0610*/  PLOP3.LUT P0, PT, P0, P1, P2, 0xe0, 0x0 ;  /* 0x000000000000781c */ /* 0x000fe40000703c20 */
[----:B------:R-:W-:-:S02]  /*0620*/  LOP3.LUT P1, RZ, R2, 0x7fffff, RZ, 0xc0, !PT ;  /* 0x007fffff02ff7812 */ /* 0x000fc4000782c0ff */
[----:B------:R-:W-:Y:S02]  /*0630*/  SEL R0, RZ, 0x1, !P0 ;  /* 0x00000001ff007807 */ /* 0x000fe40004000000 */
[----:B------:R-:W-:Y:S02]  /*0640*/  SHF.R.U32.HI R7, RZ, R7, R6 ;  /* 0x00000007ff077219 */ /* 0x000fe40000011606 */
[----:B------:R-:W-:-:S04]  /*0650*/  IADD3 R0, -R0, RZ, RZ ;  /* 0x000000ff00007210 */ /* 0x000fc80007ffe1ff */
[----:B------:R-:W-:-:S13]  /*0660*/  ISETP.GE.AND P0, PT, R0, RZ, PT ;  /* 0x000000ff0000720c */ /* 0x000fda0003f06270 */
[----:B------:R-:W-:-:S05]  /*0670*/  @!P0 IADD3 R7, R7, 0x1, RZ ;  /* 0x0000000107078810 */ /* 0x000fca0007ffe0ff */
[----:B------:R-:W-:-:S05]  /*0680*/  @!P1 IMAD.SHL.U32 R7, R7, 0x2, RZ ;  /* 0x0000000207079824 */ /* 0x000fca00078e00ff */
[----:B------:R-:W-:Y:S01]  /*0690*/  LOP3.LUT R6, R7, 0x80000000, R2, 0xf8, !PT ;  /* 0x8000000007067812 */ /* 0x000fe200078ef802 */
[----:B------:R-:W-:Y:S05]  /*06a0*/  BRA `(.L_x_71) ;  /* 0x0000001000007947 */ /* 0x000fea0003800000 */
.L_x_72:
[----:B------:R0:W1:Y:S02]  /*06b0*/  MUFU.RCP R6, R2 ;  /* 0x0000000200067308 */ /* 0x0000640000001000 */
.L_x_71:
[----:B------:R-:W-:Y:S05]  /*06c0*/  BSYNC B1 ;  /* 0x0000000000017941 */ /* 0x000fea0003800000 */
.L_x_69:
[----:B-1----:R-:W-:Y:S01]  /*06d0*/  MOV R0, R6 ;  /* 0x0000000600007202 */ /* 0x002fe20000000f00 */
[----:B------:R-:W-:Y:S01]  /*06e0*/  IMAD.MOV.U32 R6, RZ, RZ, R10 ;  /* 0x000000ffff067224 */ /* 0x000fe200078e000a */
[----:B------:R-:W-:-:S04]  /*06f0*/  MOV R7, 0x0 ;  /* 0x0000000000077802 */ /* 0x000fc80000000f00 */
[----:B------:R-:W-:Y:S05]  /*0700*/  RET.REL.NODEC R6 `(tvmgen_default_fused_subtract_add_rsqrt_multiply_multiply_add_kernel) ;  /* 0xfffff8f006007950 */ /* 0x000fea0003c3ffff */
        .weak           $__internal_4_$__cuda_sm20_sqrt_rn_f32_slowpath
        .type           $__internal_4_$__cuda_sm20_sqrt_rn_f32_slowpath,@function
        .size           $__internal_4_$__cuda_sm20_sqrt_rn_f32_slowpath,(.L_x_89 - $__internal_4_$__cuda_sm20_sqrt_rn_f32_slowpath)
$__internal_4_$__cuda_sm20_sqrt_rn_f32_slowpath:
        /* <DEDUP_REMOVED lines=13> */
[----:B------:R-:W-:-:S03]  /*07e0*/  @P0 FMUL.FTZ R7, R7, 0.5 ;  /* 0x3f00000007070820 */ /* 0x000fc60000410000 */
[----:B------:R-:W-:-:S04]  /*07f0*/  @P0 FADD.FTZ R2, -R9, -RZ ;  /* 0x800000ff09020221 */ /* 0x000fc80000010100 */
[----:B------:R-:W-:Y:S01]  /*0800*/  @P0 FFMA R8, R9, R2, R6 ;  /* 0x0000000209080223 */ /* 0x000fe20000000006 */
[----:B------:R-:W-:-:S03]  /*0810*/  @!P0 IMAD.MOV.U32 R2, RZ, RZ, R0 ;  /* 0x000000ffff028224 */ /* 0x000fc600078e0000 */
[----:B------:R-:W-:-:S04]  /*0820*/  @P0 FFMA R7, R8, R7, R9 ;  /* 0x0000000708070223 */ /* 0x000fc80000000009 */
[----:B------:R-:W-:Y:S01]  /*0830*/  @P0 FMUL.FTZ R2, R7, 2.3283064365386962891e-10 ;  /* 0x2f80000007020820 */ /* 0x000fe20000410000 */
.L_x_73:
[----:B------:R-:W-:Y:S01]  /*0840*/  MOV R6, R10 ;  /* 0x0000000a00067202 */ /* 0x000fe20000000f00 */
[----:B------:R-:W-:-:S04]  /*0850*/  IMAD.MOV.U32 R7, RZ, RZ, 0x0 ;  /* 0x00000000ff077424 */ /* 0x000fc800078e00ff */
[----:B------:R-:W-:Y:S05]  /*0860*/  RET.REL.NODEC R6 `(tvmgen_default_fused_subtract_add_rsqrt_multiply_multiply_add_kernel) ;  /* 0xfffff79006007950 */ /* 0x000fea0003c3ffff */
.L_x_74:
        /* <DEDUP_REMOVED lines=9> */
.L_x_89:


//--------------------- .text.tvmgen_default_fused_nn_dense_2_kernel --------------------------
	.section	.text.tvmgen_default_fused_nn_dense_2_kernel,"ax",@progbits
	.sectionflags	@"SHF_BARRIERS=1"
	.sectioninfo	@"SHI_REGISTERS=63"
	.align	128
        .global         tvmgen_default_fused_nn_dense_2_kernel
        .type           tvmgen_default_fused_nn_dense_2_kernel,@function
        .size           tvmgen_default_fused_nn_dense_2_kernel,(.L_x_113 - tvmgen_default_fused_nn_dense_2_kernel)
        .other          tvmgen_default_fused_nn_dense_2_kernel,@"STO_CUDA_ENTRY STV_DEFAULT"
tvmgen_default_fused_nn_dense_2_kernel:
.text.tvmgen_default_fused_nn_dense_2_kernel:
        /* <DEDUP_REMOVED lines=10> */
[----:B------:R-:W2:Y:S04]  /*00a0*/  LDG.E.CONSTANT R0, [R2.64] ;  /* 0x0000000402007981 */ /* 0x000ea8000c1e9900 */
[----:B------:R-:W2:Y:S04]  /*00b0*/  LDG.E.CONSTANT R27, [R4.64] ;  /* 0x00000004041b7981 */ /* 0x000ea8000c1e9900 */
[----:B------:R-:W3:Y:S04]  /*00c0*/  LDG.E.CONSTANT R31, [R2.64+0x100] ;  /* 0x00010004021f7981 */ /* 0x000ee8000c1e9900 */
[----:B------:R-:W3:Y:S04]  /*00d0*/  LDG.E.CONSTANT R28, [R4.64+0x100] ;  /* 0x00010004041c7981 */ /* 0x000ee8000c1e9900 */
[----:B------:R-:W4:Y:S04]  /*00e0*/  LDG.E.CONSTANT R55, [R2.64+0x200] ;  /* 0x0002000402377981 */ /* 0x000f28000c1e9900 */
        /* <DEDUP_REMOVED lines=45> */
[----:B--2---:R-:W-:-:S03]  /*03c0*/  FFMA R0, R0, R27, RZ ;  /* 0x0000001b00007223 */ /* 0x004fc600000000ff */
[----:B------:R-:W2:Y:S01]  /*03d0*/  LDG.E.CONSTANT R27, [R2.64+0x1700] ;  /* 0x00170004021b7981 */ /* 0x000ea2000c1e9900 */
[----:B---3--:R-:W-:-:S03]  /*03e0*/  FFMA R0, R31, R28, R0 ;  /* 0x0000001c1f007223 */ /* 0x008fc60000000000 */
[----:B------:R-:W3:Y:S04]  /*03f0*/  LDG.E.CONSTANT R31, [R2.64+0x1800] ;  /* 0x00180004021f7981 */ /* 0x000ee8000c1e9900 */
[----:B------:R-:W3:Y:S01]  /*0400*/  LDG.E.CONSTANT R28, [R4.64+0x1800] ;  /* 0x00180004041c7981 */ /* 0x000ee2000c1e9900 */
[----:B----4-:R-:W-:-:S03]  /*0410*/  FFMA R55, R55, R56, R0 ;  /* 0x0000003837377223 */ /* 0x010fc60000000000 */
[----:B------:R-:W4:Y:S04]  /*0420*/  LDG.E.CONSTANT R0, [R2.64+0x1900] ;  /* 0x0019000402007981 */ /* 0x000f28000c1e9900 */
[----:B------:R-:W4:Y:S01]  /*0430*/  LDG.E.CONSTANT R56, [R2.64+0x2f00] ;  /* 0x002f000402387981 */ /* 0x000f22000c1e9900 */
[----:B-----5:R-:W-:-:S03]  /*0440*/  FFMA R55, R54, R29, R55 ;  /* 0x0000001d36377223 */ /* 0x020fc60000000037 */
[----:B------:R-:W4:Y:S01]  /*0450*/  LDG.E.CONSTANT R29, [R4.64+0x1900] ;  /* 0x00190004041d7981 */ /* 0x000f22000c1e9900 */
[----:B------:R-:W-:-:S03]  /*0460*/  FFMA R55, R44, R45, R55 ;  /* 0x0000002d2c377223 */ /* 0x000fc60000000037 */
[----:B------:R-:W5:Y:S04]  /*0470*/  LDG.E.CONSTANT R44, [R2.64+0x1a00] ;  /* 0x001a0004022c7981 */ /* 0x000f68000c1e9900 */
[----:B------:R-:W5:Y:S01]  /*0480*/  LDG.E.CONSTANT R45, [R4.64+0x1a00] ;  /* 0x001a0004042d7981 */ /* 0x000f62000c1e9900 */
        /* <DEDUP_REMOVED lines=53> */
[----:B------:R-:W5:Y:S04]  /*07e0*/  LDG.E.CONSTANT R55, [R4.64+0x2c00] ;  /* 0x002c000404377981 */ /* 0x000f68000c1e9900 */
[----:B------:R-:W5:Y:S04]  /*07f0*/  LDG.E.CONSTANT R12, [R2.64+0x2d00] ;  /* 0x002d0004020c7981 */ /* 0x000f68000c1e9900 */
[----:B------:R-:W5:Y:S01]  /*0800*/  LDG.E.CONSTANT R11, [R2.64+0x2e00] ;  /* 0x002e0004020b7981 */ /* 0x000f62000c1e9900 */
[----:B--2---:R-:W-:-:S04]  /*0810*/  FFMA R30, R27, R30, R60 ;  /* 0x0000001e1b1e7223 */ /* 0x004fc8000000003c */
        /* <DEDUP_REMOVED lines=22> */
[----:B------:R-:W-:Y:S01]  /*0980*/  FFMA R11, R11, R58, R12 ;  /* 0x0000003a0b0b7223 */ /* 0x000fe2000000000c */
[----:B------:R-:W-:-:S03]  /*0990*/  VOTE.ANY R0, PT, PT ;  /* 0x0000000000007806 */ /* 0x000fc600038e0100 */
[----:B------:R-:W-:-:S05]  /*09a0*/  FFMA R11, R56, R59, R11 ;  /* 0x0000003b380b7223 */ /* 0x000fca000000000b */
[----:B------:R-:W0:Y:S02]  /*09b0*/  SHFL.DOWN PT, R2, R11, 0x10, 0x1f ;  /* 0x0a001f000b027f89 */ /* 0x000e2400000e0000 */
[----:B0-----:R-:W-:-:S05]  /*09c0*/  FADD R3, R11, R2 ;  /* 0x000000020b037221 */ /* 0x001fca0000000000 */
[----:B------:R-:W0:Y:S02]  /*09d0*/  SHFL.DOWN PT, R2, R3, 0x8, 0x1f ;  /* 0x09001f0003027f89 */ /* 0x000e2400000e0000 */
[----:B0-----:R-:W-:-:S05]  /*09e0*/  FADD R5, R3, R2 ;  /* 0x0000000203057221 */ /* 0x001fca0000000000 */
[----:B------:R-:W0:Y:S02]  /*09f0*/  SHFL.DOWN PT, R2, R5, 0x4, 0x1f ;  /* 0x08801f0005027f89 */ /* 0x000e2400000e0000 */
[----:B0-----:R-:W-:-:S05]  /*0a00*/  FADD R13, R5, R2 ;  /* 0x00000002050d7221 */ /* 0x001fca0000000000 */
[----:B------:R-:W0:Y:S01]  /*0a10*/  SHFL.DOWN PT, R2, R13, 0x2, 0x1f ;  /* 0x08401f000d027f89 */ /* 0x000e2200000e0000 */
[----:B------:R-:W-:Y:S01]  /*0a20*/  LOP3.LUT P0, RZ, R10, 0x1f, RZ, 0xc0, !PT ;  /* 0x0000001f0aff7812 */ /* 0x000fe2000780c0ff */
[----:B0-----:R-:W-:-:S05]  /*0a30*/  FADD R15, R13, R2 ;  /* 0x000000020d0f7221 */ /* 0x001fca0000000000 */
[----:B------:R-:W0:Y:S07]  /*0a40*/  SHFL.DOWN PT, R2, R15, 0x1, 0x1f ;  /* 0x08201f000f027f89 */ /* 0x000e2e00000e0000 */
[----:B------:R-:W-:Y:S02]  /*0a50*/  @!P0 SHF.R.S32.HI R4, RZ, 0x5, R10 ;  /* 0x00000005ff048819 */ /* 0x000fe4000001140a */
[----:B------:R-:W-:Y:S01]  /*0a60*/  ISETP.GT.AND P1, PT, R10, 0x1, PT ;  /* 0x000000010a00780c */ /* 0x000fe20003f24270 */
[----:B0-----:R-:W-:-:S05]  /*0a70*/  @!P0 FADD R11, R15, R2 ;  /* 0x000000020f0b8221 */ /* 0x001fca0000000000 */
[----:B------:R-:W-:Y:S04]  /*0a80*/  @!P0 STS [R4.X4+0x4], R11 ;  /* 0x0000040b04008388 */ /* 0x000fe80000004800 */
[----:B------:R-:W-:Y:S06]  /*0a90*/  BAR.SYNC.DEFER_BLOCKING 0x0 ;  /* 0x0000000000007b1d */ /* 0x000fec0000010000 */
[----:B------:R-:W0:Y:S01]  /*0aa0*/  @!P1 LDS R9, [R10.X4+0x4] ;  /* 0x000004000a099984 */ /* 0x000e220000004800 */
[----:B------:R-:W-:-:S02]  /*0ab0*/  VOTE.ANY R2, PT, PT ;  /* 0x0000000000027806 */ /* 0x000fc400038e0100 */
[----:B------:R-:W-:-:S04]  /*0ac0*/  ISETP.NE.AND P0, PT, R10, RZ, PT ;  /* 0x000000ff0a00720c */ /* 0x000fc80003f05270 */
[----:B0-----:R-:W0:Y:S02]  /*0ad0*/  SHFL.DOWN PT, R2, R9, 0x1, 0x1f ;  /* 0x08201f0009027f89 */ /* 0x001e2400000e0000 */
[----:B0-----:R-:W-:-:S07]  /*0ae0*/  FADD R0, R9, R2 ;  /* 0x0000000209007221 */ /* 0x001fce0000000000 */
        /* <DEDUP_REMOVED lines=8> */
.L_x_75:
        /* <DEDUP_REMOVED lines=9> */
.L_x_113:


//--------------------- .text.tvmgen_default_fused_reshape_transpose_reshape_kernel --------------------------
	.section	.text.tvmgen_default_fused_reshape_transpose_reshape_kernel,"ax",@progbits
	.sectioninfo	@"SHI_REGISTERS=10"
	.align	128
        .global         tvmgen_default_fused_reshape_transpose_reshape_kernel
        .type           tvmgen_default_fused_reshape_transpose_reshape_kernel,@function
        .size           tvmgen_default_fused_reshape_transpose_reshape_kernel,(.L_x_114 - tvmgen_default_fused_reshape_transpose_reshape_kernel)
        .other          tvmgen_default_fused_reshape_transpose_reshape_kernel,@"STO_CUDA_ENTRY STV_DEFAULT"
tvmgen_default_fused_reshape_transpose_reshape_kernel:
.text.tvmgen_default_fused_reshape_transpose_reshape_kernel:
[----:B------:R-:W-:Y:S02]  /*0000*/  IMAD.MOV.U32 R1, RZ, RZ, c[0x0][0x28] ;  /* 0x00000a00ff017624 */ /* 0x000fe400078e00ff */
[----:B------:R-:W0:Y:S01]  /*0010*/  S2R R5, SR_CTAID.X ;  /* 0x0000000000057919 */ /* 0x000e220000002500 */
[----:B------:R-:W-:Y:S01]  /*0020*/  IMAD.MOV.U32 R6, RZ, RZ, 0x4 ;  /* 0x00000004ff067424 */ /* 0x000fe200078e00ff */
[----:B------:R-:W-:Y:S02]  /*0030*/  ULDC.64 UR4, c[0x0][0x118] ;  /* 0x0000460000047ab9 */ /* 0x000fe40000000a00 */
[----:B------:R-:W1:Y:S01]  /*0040*/  S2R R7, SR_TID.X ;  /* 0x0000000000077919 */ /* 0x000e620000002100 */
[----:B0-----:R-:W-:-:S05]  /*0050*/  IMAD.SHL.U32 R0, R5, 0x4, RZ ;  /* 0x0000000405007824 */ /* 0x001fca00078e00ff */
[CC--:B-1----:R-:W-:Y:S02]  /*0060*/  LEA.HI.SX32 R2, R7.reuse, R0.reuse, 0x1a ;  /* 0x0000000007027211 */ /* 0x0c2fe400078fd2ff */
[----:B------:R-:W-:-:S03]  /*0070*/  LEA.HI.SX32 R3, R7, R0, 0x18 ;  /* 0x0000000007037211 */ /* 0x000fc600078fc2ff */
[----:B------:R-:W-:-:S04]  /*0080*/  IMAD.HI R0, R2, 0x2aaaaaab, RZ ;  /* 0x2aaaaaab02007827 */ /* 0x000fc800078e02ff */
[----:B------:R-:W-:Y:S01]  /*0090*/  IMAD.HI R4, R3, 0x55555556, RZ ;  /* 0x5555555603047827 */ /* 0x000fe200078e02ff */
[----:B------:R-:W-:-:S04]  /*00a0*/  SHF.R.U32.HI R3, RZ, 0x1, R0 ;  /* 0x00000001ff037819 */ /* 0x000fc80000011600 */
[----:B------:R-:W-:Y:S02]  /*00b0*/  LEA.HI R4, R4, R4, RZ, 0x1 ;  /* 0x0000000404047211 */ /* 0x000fe400078f08ff */
[----:B------:R-:W-:Y:S02]  /*00c0*/  LEA.HI R3, R0, R3, RZ, 0x1 ;  /* 0x0000000300037211 */ /* 0x000fe400078f08ff */
[----:B------:R-:W-:-:S03]  /*00d0*/  SHF.L.U32 R0, R4, 0x6, RZ ;  /* 0x0000000604007819 */ /* 0x000fc600000006ff */
[----:B------:R-:W-:Y:S01]  /*00e0*/  IMAD R3, R3, -0xc, R2 ;  /* 0xfffffff403037824 */ /* 0x000fe200078e0202 */
[----:B------:R-:W-:-:S04]  /*00f0*/  LOP3.LUT R0, R0, 0xffffffc0, R7, 0xe2, !PT ;  /* 0xffffffc000007812 */ /* 0x000fc800078ee207 */
[----:B------:R-:W-:-:S05]  /*0100*/  LEA R3, R3, R0, 0xd ;  /* 0x0000000003037211 */ /* 0x000fca00078e68ff */
[----:B------:R-:W-:-:S06]  /*0110*/  IMAD.WIDE R2, R3, R6, c[0x0][0x168] ;  /* 0x00005a0003027625 */ /* 0x000fcc00078e0206 */
[----:B------:R-:W2:Y:S01]  /*0120*/  LDG.E.CONSTANT R3, [R2.64] ;  /* 0x0000000402037981 */ /* 0x000ea2000c1e9900 */
[----:B------:R-:W-:-:S05]  /*0130*/  LEA R4, R5, R7, 0xa ;  /* 0x0000000705047211 */ /* 0x000fca00078e50ff */
[----:B------:R-:W-:-:S05]  /*0140*/  IMAD.WIDE R4, R4, R6, c[0x0][0x160] ;  /* 0x0000580004047625 */ /* 0x000fca00078e0206 */
[----:B--2---:R-:W-:Y:S01]  /*0150*/  STG.E [R4.64], R3 ;  /* 0x0000000304007986 */ /* 0x004fe2000c101904 */
[----:B------:R-:W-:Y:S05]  /*0160*/  EXIT ;  /* 0x000000000000794d */ /* 0x000fea0003800000 */
.L_x_76:
        /* <DEDUP_REMOVED lines=9> */
.L_x_114:


//--------------------- .text.tvmgen_default_fused_nn_batch_matmul_kernel --------------------------
	.section	.text.tvmgen_default_fused_nn_batch_matmul_kernel,"ax",@progbits
	.sectionflags	@"SHF_BARRIERS=1"
	.sectioninfo	@"SHI_REGISTERS=168"
	.align	128
        .global         tvmgen_default_fused_nn_batch_matmul_kernel
        .type           tvmgen_default_fused_nn_batch_matmul_kernel,@function
        .size           tvmgen_default_fused_nn_batch_matmul_kernel,(.L_x_115 - tvmgen_default_fused_nn_batch_matmul_kernel)
        .other          tvmgen_default_fused_nn_batch_matmul_kernel,@"STO_CUDA_ENTRY STV_DEFAULT"
tvmgen_default_fused_nn_batch_matmul_kernel:
.text.tvmgen_default_fused_nn_batch_matmul_kernel:
[----:B------:R-:W-:Y:S02]  /*0000*/  MOV R1, c[0x0][0x28] ;  /* 0x00000a0000017a02 */ /* 0x000fe40000000f00 */
[----:B------:R-:W-:Y:S01]  /*0010*/  CS2R R2, SRZ ;  /* 0x0000000000027805 */ /* 0x000fe2000001ff00 */
[----:B------:R-:W-:Y:S01]  /*0020*/  MOV R155, RZ ;  /* 0x000000ff009b7202 */ /* 0x000fe20000000f00 */
        /* <DEDUP_REMOVED lines=15> */
[----:B------:R-:W-:Y:S01]  /*0120*/  CS2R R102, SRZ ;  /* 0x0000000000667805 */ /* 0x000fe2000001ff00 */
[----:B------:R-:W-:Y:S01]  /*0130*/  CS2R R100, SRZ ;  /* 0x0000000000647805 */ /* 0x000fe2000001ff00 */
[----:B------:R-:W-:Y:S01]  /*0140*/  CS2R R70, SRZ ;  /* 0x0000000000467805 */ /* 0x000fe2000001ff00 */
[----:B------:R-:W-:Y:S01]  /*0150*/  CS2R R68, SRZ ;  /* 0x0000000000447805 */ /* 0x000fe2000001ff00 */
[----:B------:R-:W-:Y:S01]  /*0160*/  MOV R18, RZ ;  /* 0x000000ff00127202 */ /* 0x000fe20000000f00 */
[----:B------:R-:W-:Y:S01]  /*0170*/  CS2R R16, SRZ ;  /* 0x0000000000107805 */ /* 0x000fe2000001ff00 */
[----:B------:R-:W-:Y:S01]  /*0180*/  MOV R165, RZ ;  /* 0x000000ff00a57202 */ /* 0x000fe20000000f00 */
[----:B------:R-:W-:Y:S01]  /*0190*/  CS2R R54, SRZ ;  /* 0x0000000000367805 */ /* 0x000fe2000001ff00 */
[----:B------:R-:W-:-:S02]  /*01a0*/  MOV R163, RZ ;  /* 0x000000ff00a37202 */ /* 0x000fc40000000f00 */
[----:B------:R-:W-:Y:S02]  /*01b0*/  MOV R161, RZ ;  /* 0x000000ff00a17202 */ /* 0x000fe40000000f00 */
[----:B------:R-:W-:Y:S02]  /*01c0*/  MOV R159, RZ ;  /* 0x000000ff009f7202 */ /* 0x000fe40000000f00 */
[----:B------:R-:W-:Y:S02]  /*01d0*/  MOV R113, RZ ;  /* 0x000000ff00717202 */ /* 0x000fe40000000f00 */
[----:B------:R-:W-:Y:S02]  /*01e0*/  MOV R111, RZ ;  /* 0x000000ff006f7202 */ /* 0x000fe40000000f00 */
[----:B------:R-:W-:Y:S02]  /*01f0*/  MOV R109, RZ ;  /* 0x000000ff006d7202 */ /* 0x000fe40000000f00 */
        /* <DEDUP_REMOVED lines=19> */
.L_x_78:
[----:B------:R-:W0:Y:S01]  /*0330*/  S2R R4, SR_CTAID.Y ;  /* 0x0000000000047919 */ /* 0x000e220000002600 */
[----:B------:R-:W-:-:S03]  /*0340*/  ULDC.64 UR4, c[0x0][0x118] ;  /* 0x0000460000047ab9 */ /* 0x000fc60000000a00 */
[----:B------:R-:W0:Y:S04]  /*0350*/  S2R R21, SR_TID.X ;  /* 0x0000000000157919 */ /* 0x000e280000002100 */
[----:B------:R-:W1:Y:S04]  /*0360*/  S2R R6, SR_CTAID.X ;  /* 0x0000000000067919 */ /* 0x000e680000002500 */
[----:B------:R-:W2:Y:S04]  /*0370*/  S2R R19, SR_CTAID.Z ;  /* 0x0000000000137919 */ /* 0x000ea80000002700 */
[----:B------:R-:W3:Y:S04]  /*0380*/  S2R R15, SR_TID.Y ;  /* 0x00000000000f7919 */ /* 0x000ee80000002200 */
[----:B------:R-:W-:Y:S01]  /*0390*/  BAR.SYNC.DEFER_BLOCKING 0x0 ;  /* 0x0000000000007b1d */ /* 0x000fe20000010000 */
[----:B0-----:R-:W-:-:S02]  /*03a0*/  LEA R0, R4, R21, 0xc ;  /* 0x0000001504007211 */ /* 0x001fc400078e60ff */
[----:B-1----:R-:W-:Y:S02]  /*03b0*/  LEA R8, R6, R21, 0xc ;  /* 0x0000001506087211 */ /* 0x002fe400078e60ff */
[C---:B--2---:R-:W-:Y:S02]  /*03c0*/  LEA R0, R19.reuse, R0, 0xd ;  /* 0x0000000013007211 */ /* 0x044fe400078e68ff */
[----:B------:R-:W-:Y:S02]  /*03d0*/  LEA R8, R19, R8, 0xd ;  /* 0x0000000813087211 */ /* 0x000fe400078e68ff */
[C---:B---3--:R-:W-:Y:S02]  /*03e0*/  LEA R9, R15.reuse, R0, 0x9 ;  /* 0x000000000f097211 */ /* 0x048fe400078e48ff */
[----:B------:R-:W-:Y:S02]  /*03f0*/  LEA R11, R15, R8, 0x9 ;  /* 0x000000080f0b7211 */ /* 0x000fe400078e48ff */
[----:B------:R-:W-:-:S02]  /*0400*/  MOV R0, 0x4 ;  /* 0x0000000400007802 */ /* 0x000fc40000000f00 */
[C---:B------:R-:W-:Y:S02]  /*0410*/  LEA R9, R2.reuse, R9, 0x3 ;  /* 0x0000000902097211 */ /* 0x040fe400078e18ff */
[----:B------:R-:W-:-:S03]  /*0420*/  LEA R8, R2, R11, 0x3 ;  /* 0x0000000b02087211 */ /* 0x000fc600078e18ff */
[----:B------:R-:W-:-:S04]  /*0430*/  IMAD.WIDE R10, R9, R0, c[0x0][0x168] ;  /* 0x00005a00090a7625 */ /* 0x000fc800078e0200 */
[----:B------:R-:W-:Y:S01]  /*0440*/  IMAD.WIDE R8, R8, R0, c[0x0][0x170] ;  /* 0x00005c0008087625 */ /* 0x000fe200078e0200 */
[----:B------:R-:W2:Y:S04]  /*0450*/  LDG.E.CONSTANT R12, [R10.64+0x100] ;  /* 0x000100040a0c7981 */ /* 0x000ea8000c1e9900 */
[----:B------:R-:W3:Y:S04]  /*0460*/  LDG.E.CONSTANT R0, [R10.64] ;  /* 0x000000040a007981 */ /* 0x000ee8000c1e9900 */
[----:B------:R-:W4:Y:S04]  /*0470*/  LDG.E.CONSTANT R14, [R10.64+0x200] ;  /* 0x000200040a0e7981 */ /* 0x000f28000c1e9900 */
[----:B------:R-:W5:Y:S04]  /*0480*/  LDG.E.CONSTANT R20, [R10.64+0x300] ;  /* 0x000300040a147981 */ /* 0x000f68000c1e9900 */
[----:B------:R-:W5:Y:S04]  /*0490*/  LDG.E.CONSTANT R22, [R10.64+0x400] ;  /* 0x000400040a167981 */ /* 0x000f68000c1e9900 */
[----:B------:R-:W5:Y:S04]  /*04a0*/  LDG.E.CONSTANT R24, [R10.64+0x500] ;  /* 0x000500040a187981 */ /* 0x000f68000c1e9900 */
[----:B------:R-:W5:Y:S04]  /*04b0*/  LDG.E.CONSTANT R26, [R10.64+0x600] ;  /* 0x000600040a1a7981 */ /* 0x000f68000c1e9900 */
[----:B------:R-:W5:Y:S04]  /*04c0*/  LDG.E.CONSTANT R28, [R10.64+0x700] ;  /* 0x000700040a1c7981 */ /* 0x000f68000c1e9900 */
[----:B------:R0:W5:Y:S04]  /*04d0*/  LDG.E.CONSTANT R30, [R8.64] ;  /* 0x00000004081e7981 */ /* 0x000168000c1e9900 */
[----:B------:R0:W5:Y:S04]  /*04e0*/  LDG.E.CONSTANT R32, [R8.64+0x100] ;  /* 0x0001000408207981 */ /* 0x000168000c1e9900 */
[----:B------:R0:W5:Y:S04]  /*04f0*/  LDG.E.CONSTANT R34, [R8.64+0x200] ;  /* 0x0002000408227981 */ /* 0x000168000c1e9900 */
[----:B------:R0:W5:Y:S04]  /*0500*/  LDG.E.CONSTANT R36, [R8.64+0x300] ;  /* 0x0003000408247981 */ /* 0x000168000c1e9900 */
[----:B------:R0:W5:Y:S04]  /*0510*/  LDG.E.CONSTANT R38, [R8.64+0x400] ;  /* 0x0004000408267981 */ /* 0x000168000c1e9900 */
[----:B------:R0:W5:Y:S04]  /*0520*/  LDG.E.CONSTANT R40, [R8.64+0x500] ;  /* 0x0005000408287981 */ /* 0x000168000c1e9900 */
[----:B------:R0:W5:Y:S04]  /*0530*/  LDG.E.CONSTANT R48, [R8.64+0x600] ;  /* 0x0006000408307981 */ /* 0x000168000c1e9900 */
[----:B------:R0:W5:Y:S01]  /*0540*/  LDG.E.CONSTANT R52, [R8.64+0x700] ;  /* 0x0007000408347981 */ /* 0x000162000c1e9900 */
[----:B------:R-:W-:-:S02]  /*0550*/  LEA R13, R15, R21, 0x6 ;  /* 0x000000150f0d7211 */ /* 0x000fc400078e30ff */
[----:B0-----:R-:W-:-:S03]  /*0560*/  SHF.L.U32 R9, R21, 0x8, RZ ;  /* 0x0000000815097819 */ /* 0x001fc600000006ff */
[----:B--2---:R-:W-:Y:S04]  /*0570*/  STS [R13.X4+0x20], R12 ;  /* 0x0000200c0d007388 */ /* 0x004fe80000004800 */
[----:B---3--:R0:W-:Y:S04]  /*0580*/  STS [R13.X4], R0 ;  /* 0x000000000d007388 */ /* 0x0081e80000004800 */
[----:B----4-:R-:W-:Y:S04]  /*0590*/  STS [R13.X4+0x40], R14 ;  /* 0x0000400e0d007388 */ /* 0x010fe80000004800 */
[----:B-----5:R-:W-:Y:S04]  /*05a0*/  STS [R13.X4+0x60], R20 ;  /* 0x000060140d007388 */ /* 0x020fe80000004800 */
[----:B------:R-:W-:Y:S04]  /*05b0*/  STS [R13.X4+0x80], R22 ;  /* 0x000080160d007388 */ /* 0x000fe80000004800 */
        /* <DEDUP_REMOVED lines=11> */
[----:B------:R-:W-:Y:S01]  /*0670*/  BAR.SYNC.DEFER_BLOCKING 0x0 ;  /* 0x0000000000007b1d */ /* 0x000fe20000010000 */
[----:B0-----:R-:W-:-:S05]  /*0680*/  SHF.L.U32 R0, R15, 0x8, RZ ;  /* 0x000000080f007819 */ /* 0x001fca00000006ff */
[----:B------:R-:W-:Y:S04]  /*0690*/  LDS.128 R20, [R9+0x800] ;  /* 0x0008000009147984 */ /* 0x000fe80000000c00 */
[----:B------:R-:W0:Y:S04]  /*06a0*/  LDS.128 R56, [R0] ;  /* 0x0000000000387984 */ /* 0x000e280000000c00 */
[----:B------:R-:W1:Y:S04]  /*06b0*/  LDS.128 R24, [R9+0x820] ;  /* 0x0008200009187984 */ /* 0x000e680000000c00 */
[----:B------:R-:W2:Y:S04]  /*06c0*/  LDS.128 R28, [R9+0x840] ;  /* 0x00084000091c7984 */ /* 0x000ea80000000c00 */
[----:B------:R-:W3:Y:S04]  /*06d0*/  LDS.128 R32, [R9+0x860] ;  /* 0x0008600009207984 */ /* 0x000ee80000000c00 */
[----:B------:R-:W4:Y:S04]  /*06e0*/  LDS.128 R36, [R9+0x880] ;  /* 0x0008800009247984 */ /* 0x000f280000000c00 */
[----:B------:R-:W5:Y:S04]  /*06f0*/  LDS.128 R40, [R9+0x8a0] ;  /* 0x0008a00009287984 */ /* 0x000f680000000c00 */
[----:B------:R-:W5:Y:S04]  /*0700*/  LDS.128 R44, [R9+0x8c0] ;  /* 0x0008c000092c7984 */ /* 0x000f680000000c00 */
[----:B------:R-:W5:Y:S04]  /*0710*/  LDS.128 R48, [R9+0x8e0] ;  /* 0x0008e00009307984 */ /* 0x000f680000000c00 */
[----:B------:R-:W5:Y:S01]  /*0720*/  LDS.128 R60, [R0+0x20] ;  /* 0x00002000003c7984 */ /* 0x000f620000000c00 */
[----:B0-----:R-:W-:Y:S01]  /*0730*/  FFMA R8, R20, R56, R3 ;  /* 0x0000003814087223 */ /* 0x001fe20000000003 */
[C---:B-1----:R-:W-:Y:S01]  /*0740*/  FFMA R10, R56.reuse, R24, R5 ;  /* 0x00000018380a7223 */ /* 0x042fe20000000005 */
[C---:B--2---:R-:W-:Y:S01]  /*0750*/  FFMA R12, R56.reuse, R28, R7 ;  /* 0x0000001c380c7223 */ /* 0x044fe20000000007 */
[C---:B---3--:R-:W-:Y:S01]  /*0760*/  FFMA R14, R56.reuse, R32, R17 ;  /* 0x00000020380e7223 */ /* 0x048fe20000000011 */
[C---:B----4-:R-:W-:Y:S01]  /*0770*/  FFMA R52, R56.reuse, R36, R53 ;  /* 0x0000002438347223 */ /* 0x050fe20000000035 */
[C---:B-----5:R-:W-:Y:S01]  /*0780*/  FFMA R64, R56.reuse, R40, R55 ;  /* 0x0000002838407223 */ /* 0x060fe20000000037 */
[C---:B------:R-:W-:Y:S01]  /*0790*/  FFMA R66, R56.reuse, R44, R157 ;  /* 0x0000002c38427223 */ /* 0x040fe2000000009d */
[----:B------:R-:W-:Y:S01]  /*07a0*/  FFMA R54, R56, R48, R54 ;  /* 0x0000003038367223 */ /* 0x000fe20000000036 */
[----:B------:R-:W-:Y:S01]  /*07b0*/  FFMA R3, R21, R57, R8 ;  /* 0x0000003915037223 */ /* 0x000fe20000000008 */
[C---:B------:R-:W-:Y:S01]  /*07c0*/  FFMA R5, R57.reuse, R25, R10 ;  /* 0x0000001939057223 */ /* 0x040fe2000000000a */
[C---:B------:R-:W-:Y:S01]  /*07d0*/  FFMA R7, R57.reuse, R29, R12 ;  /* 0x0000001d39077223 */ /* 0x040fe2000000000c */
[C---:B------:R-:W-:Y:S01]  /*07e0*/  FFMA R9, R57.reuse, R33, R14 ;  /* 0x0000002139097223 */ /* 0x040fe2000000000e */
[C---:B------:R-:W-:Y:S01]  /*07f0*/  FFMA R11, R57.reuse, R37, R52 ;  /* 0x00000025390b7223 */ /* 0x040fe20000000034 */
[C---:B------:R-:W-:Y:S01]  /*0800*/  FFMA R13, R57.reuse, R41, R64 ;  /* 0x00000029390d7223 */ /* 0x040fe20000000040 */
[C---:B------:R-:W-:Y:S01]  /*0810*/  FFMA R15, R57.reuse, R45, R66 ;  /* 0x0000002d390f7223 */ /* 0x040fe20000000042 */
[----:B------:R-:W-:-:S02]  /*0820*/  FFMA R57, R57, R49, R54 ;  /* 0x0000003139397223 */ /* 0x000fc40000000036 */
[----:B------:R-:W0:Y:S01]  /*0830*/  LDS.128 R52, [R0+0x40] ;  /* 0x0000400000347984 */ /* 0x000e220000000c00 */
[----:B------:R-:W-:Y:S01]  /*0840*/  FFMA R8, R22, R58, R3 ;  /* 0x0000003a16087223 */ /* 0x000fe20000000003 */
[C---:B------:R-:W-:Y:S01]  /*0850*/  FFMA R10, R58.reuse, R26, R5 ;  /* 0x0000001a3a0a7223 */ /* 0x040fe20000000005 */
[C---:B------:R-:W-:Y:S01]  /*0860*/  FFMA R12, R58.reuse, R30, R7 ;  /* 0x0000001e3a0c7223 */ /* 0x040fe20000000007 */
[C---:B------:R-:W-:Y:S01]  /*0870*/  FFMA R14, R58.reuse, R34, R9 ;  /* 0x000000223a0e7223 */ /* 0x040fe20000000009 */
[C---:B------:R-:W-:Y:S01]  /*0880*/  FFMA R56, R58.reuse, R38, R11 ;  /* 0x000000263a387223 */ /* 0x040fe2000000000b */
[C---:B------:R-:W-:Y:S01]  /*0890*/  FFMA R64, R58.reuse, R42, R13 ;  /* 0x0000002a3a407223 */ /* 0x040fe2000000000d */
[C---:B------:R-:W-:Y:S01]  /*08a0*/  FFMA R66, R58.reuse, R46, R15 ;  /* 0x0000002e3a427223 */ /* 0x040fe2000000000f */
[----:B------:R-:W-:Y:S01]  /*08b0*/  FFMA R58, R58, R50, R57 ;  /* 0x000000323a3a7223 */ /* 0x000fe20000000039 */
[----:B------:R-:W-:Y:S01]  /*08c0*/  FFMA R17, R23, R59, R8 ;  /* 0x0000003b17117223 */ /* 0x000fe20000000008 */
[C---:B------:R-:W-:Y:S01]  /*08d0*/  FFMA R7, R59.reuse, R27, R10 ;  /* 0x0000001b3b077223 */ /* 0x040fe2000000000a */
[-C--:B------:R-:W-:Y:S01]  /*08e0*/  FFMA R8, R20, R60.reuse, R101 ;  /* 0x0000003c14087223 */ /* 0x080fe20000000065 */
[-C--:B------:R-:W-:Y:S01]  /*08f0*/  FFMA R10, R24, R60.reuse, R103 ;  /* 0x0000003c180a7223 */ /* 0x080fe20000000067 */
[C---:B------:R-:W-:Y:S01]  /*0900*/  FFMA R5, R59.reuse, R31, R12 ;  /* 0x0000001f3b057223 */ /* 0x040fe2000000000c */
[C---:B------:R-:W-:Y:S01]  /*0910*/  FFMA R3, R59.reuse, R35, R14 ;  /* 0x000000233b037223 */ /* 0x040fe2000000000e */
[C---:B------:R-:W-:Y:S01]  /*0920*/  FFMA R15, R59.reuse, R39, R56 ;  /* 0x000000273b0f7223 */ /* 0x040fe20000000038 */
[C---:B------:R-:W-:Y:S01]  /*0930*/  FFMA R13, R59.reuse, R43, R64 ;  /* 0x0000002b3b0d7223 */ /* 0x040fe20000000040 */
[C---:B------:R-:W-:Y:S01]  /*0940*/  FFMA R11, R59.reuse, R47, R66 ;  /* 0x0000002f3b0b7223 */ /* 0x040fe20000000042 */
[----:B------:R-:W-:Y:S01]  /*0950*/  FFMA R9, R59, R51, R58 ;  /* 0x000000333b097223 */ /* 0x000fe2000000003a */
[-C--:B------:R-:W-:Y:S01]  /*0960*/  FFMA R56, R36, R60.reuse, R109 ;  /* 0x0000003c24387223 */ /* 0x080fe2000000006d */
[----:B------:R-:W-:Y:S01]  /*0970*/  FFMA R58, R40, R60, R111 ;  /* 0x0000003c283a7223 */ /* 0x000fe2000000006f */
[-C--:B------:R-:W-:Y:S01]  /*0980*/  FFMA R57, R21, R61.reuse, R8 ;  /* 0x0000003d15397223 */ /* 0x080fe20000000008 */
[-C--:B------:R-:W-:Y:S01]  /*0990*/  FFMA R59, R25, R61.reuse, R10 ;  /* 0x0000003d193b7223 */ /* 0x080fe2000000000a */
[-C--:B------:R-:W-:Y:S01]  /*09a0*/  FFMA R77, R37, R61.reuse, R56 ;  /* 0x0000003d254d7223 */ /* 0x080fe20000000038 */
[----:B------:R-:W-:Y:S01]  /*09b0*/  FFMA R81, R41, R61, R58 ;  /* 0x0000003d29517223 */ /* 0x000fe2000000003a */
[-C--:B------:R-:W-:Y:S01]  /*09c0*/  FFMA R8, R22, R62.reuse, R57 ;  /* 0x0000003e16087223 */ /* 0x080fe20000000039 */
[----:B------:R-:W-:-:S02]  /*09d0*/  FFMA R10, R26, R62, R59 ;  /* 0x0000003e1a0a7223 */ /* 0x000fc4000000003b */
[----:B------:R-:W1:Y:S01]  /*09e0*/  LDS.128 R56, [R0+0x60] ;  /* 0x0000600000387984 */ /* 0x000e620000000c00 */
[-C--:B------:R-:W-:Y:S01]  /*09f0*/  FFMA R12, R28, R60.reuse, R105 ;  /* 0x0000003c1c0c7223 */ /* 0x080fe20000000069 */
[-C--:B------:R-:W-:Y:S01]  /*0a00*/  FFMA R14, R32, R60.reuse, R107 ;  /* 0x0000003c200e7223 */ /* 0x080fe2000000006b */
[-C--:B------:R-:W-:Y:S01]  /*0a10*/  FFMA R64, R44, R60.reuse, R113 ;  /* 0x0000003c2c407223 */ /* 0x080fe20000000071 */
[----:B------:R-:W-:Y:S01]  /*0a20*/  FFMA R60, R48, R60, R115 ;  /* 0x0000003c303c7223 */ /* 0x000fe20000000073 */
[-C--:B------:R-:W-:Y:S01]  /*0a30*/  FFMA R65, R29, R61.reuse, R12 ;  /* 0x0000003d1d417223 */ /* 0x080fe2000000000c */
[-C--:B------:R-:W-:Y:S01]  /*0a40*/  FFMA R73, R33, R61.reuse, R14 ;  /* 0x0000003d21497223 */ /* 0x080fe2000000000e */
[-C--:B------:R-:W-:Y:S01]  /*0a50*/  FFMA R85, R45, R61.reuse, R64 ;  /* 0x0000003d2d557223 */ /* 0x080fe20000000040 */
[----:B------:R-:W-:Y:S01]  /*0a60*/  FFMA R61, R49, R61, R60 ;  /* 0x0000003d313d7223 */ /* 0x000fe2000000003c */
[-C--:B------:R-:W-:Y:S01]  /*0a70*/  FFMA R12, R30, R62.reuse, R65 ;  /* 0x0000003e1e0c7223 */ /* 0x080fe20000000041 */
[-C--:B------:R-:W-:Y:S01]  /*0a80*/  FFMA R14, R34, R62.reuse, R73 ;  /* 0x0000003e220e7223 */ /* 0x080fe20000000049 */
[-C--:B------:R-:W-:Y:S01]  /*0a90*/  FFMA R60, R38, R62.reuse, R77 ;  /* 0x0000003e263c7223 */ /* 0x080fe2000000004d */
[-C--:B------:R-:W-:Y:S01]  /*0aa0*/  FFMA R64, R42, R62.reuse, R81 ;  /* 0x0000003e2a407223 */ /* 0x080fe20000000051 */
[-C--:B------:R-:W-:Y:S01]  /*0ab0*/  FFMA R66, R46, R62.reuse, R85 ;  /* 0x0000003e2e427223 */ /* 0x080fe20000000055 */
[----:B------:R-:W-:Y:S01]  /*0ac0*/  FFMA R62, R50, R62, R61 ;  /* 0x0000003e323e7223 */ /* 0x000fe2000000003d */
[-C--:B------:R-:W-:Y:S01]  /*0ad0*/  FFMA R113, R23, R63.reuse, R8 ;  /* 0x0000003f17717223 */ /* 0x080fe20000000008 */
[-C--:B------:R-:W-:Y:S01]  /*0ae0*/  FFMA R105, R27, R63.reuse, R10 ;  /* 0x0000003f1b697223 */ /* 0x080fe2000000000a */
[-C--:B0-----:R-:W-:Y:S01]  /*0af0*/  FFMA R8, R20, R52.reuse, R117 ;  /* 0x0000003414087223 */ /* 0x081fe20000000075 */
[-C--:B------:R-:W-:Y:S01]  /*0b00*/  FFMA R10, R24, R52.reuse, R119 ;  /* 0x00000034180a7223 */ /* 0x080fe20000000077 */
[-C--:B------:R-:W-:Y:S01]  /*0b10*/  FFMA R103, R31, R63.reuse, R12 ;  /* 0x0000003f1f677223 */ /* 0x080fe2000000000c */
[-C--:B------:R-:W-:Y:S01]  /*0b20*/  FFMA R101, R35, R63.reuse, R14 ;  /* 0x0000003f23657223 */ /* 0x080fe2000000000e */
[-C--:B------:R-:W-:Y:S01]  /*0b30*/  FFMA R111, R39, R63.reuse, R60 ;  /* 0x0000003f276f7223 */ /* 0x080fe2000000003c */
[-C--:B------:R-:W-:Y:S01]  /*0b40*/  FFMA R109, R43, R63.reuse, R64 ;  /* 0x0000003f2b6d7223 */ /* 0x080fe20000000040 */
[-C--:B------:R-:W-:Y:S01]  /*0b50*/  FFMA R107, R47, R63.reuse, R66 ;  /* 0x0000003f2f6b7223 */ /* 0x080fe20000000042 */
[----:B------:R-:W-:Y:S01]  /*0b60*/  FFMA R115, R51, R63, R62 ;  /* 0x0000003f33737223 */ /* 0x000fe2000000003e */
        /* <DEDUP_REMOVED lines=9> */
[----:B------:R-:W0:Y:S01]  /*0c00*/  LDS.128 R60, [R0+0x80] ;  /* 0x00008000003c7984 */ /* 0x000e220000000c00 */
        /* <DEDUP_REMOVED lines=15> */
[-C--:B-1----:R-:W-:Y:S01]  /*0d00*/  FFMA R12, R20, R56.reuse, R163 ;  /* 0x00000038140c7223 */ /* 0x082fe200000000a3 */
[-C--:B------:R-:W-:Y:S01]  /*0d10*/  FFMA R14, R24, R56.reuse, R165 ;  /* 0x00000038180e7223 */ /* 0x080fe200000000a5 */
        /* <DEDUP_REMOVED lines=10> */
[----:B------:R-:W-:Y:S01]  /*0dc0*/  FFMA R16, R51, R55, R54 ;  /* 0x0000003733107223 */ /* 0x000fe20000000036 */
[----:B------:R-:W-:Y:S01]  /*0dd0*/  FFMA R56, R48, R56, R104 ;  /* 0x0000003830387223 */ /* 0x000fe20000000068 */
        /* <DEDUP_REMOVED lines=10> */
[-C--:B------:R-:W-:Y:S01]  /*0e80*/  FFMA R106, R30, R58.reuse, R65 ;  /* 0x0000003a1e6a7223 */ /* 0x080fe20000000041 */
[----:B------:R-:W1:Y:S01]  /*0e90*/  LDS.128 R52, [R0+0xa0] ;  /* 0x0000a00000347984 */ /* 0x000e620000000c00 */
        /* <DEDUP_REMOVED lines=12> */
[----:B------:R-:W-:-:S02]  /*0f60*/  FFMA R112, R51, R59, R112 ;  /* 0x0000003b33707223 */ /* 0x000fc40000000070 */
[----:B------:R-:W2:Y:S01]  /*0f70*/  LDS.128 R56, [R0+0xc0] ;  /* 0x0000c00000387984 */ /* 0x000ea20000000c00 */
        /* <DEDUP_REMOVED lines=32> */
[----:B------:R-:W0:Y:S01]  /*1180*/  LDS.128 R60, [R0+0xe0] ;  /* 0x0000e000003c7984 */ /* 0x000e220000000c00 */
[-C--:B-1----:R-:W-:Y:S01]  /*1190*/  FFMA R12, R20, R52.reuse, R139 ;  /* 0x00000034140c7223 */ /* 0x082fe2000000008b */
        /* <DEDUP_REMOVED lines=15> */
[----:B--2---:R-:W-:Y:S01]  /*1290*/  FFMA R52, R20, R56, R137 ;  /* 0x0000003814347223 */ /* 0x004fe20000000089 */
        /* <DEDUP_REMOVED lines=8> */
[----:B------:R-:W-:-:S02]  /*1320*/  FFMA R53, R21, R57, R52 ;  /* 0x0000003915357223 */ /* 0x000fc40000000034 */
[----:B------:R-:W1:Y:S01]  /*1330*/  S2R R52, SR_TID.X ;  /* 0x0000000000347919 */ /* 0x000e620000002100 */
        /* <DEDUP_REMOVED lines=8> */
[----:B0-----:R-:W-:Y:S01]  /*13c0*/  FFMA R20, R20, R60, R67 ;  /* 0x0000003c14147223 */ /* 0x001fe20000000043 */
[----:B------:R-:W-:Y:S01]  /*13d0*/  FFMA R56, R48, R56, R153 ;  /* 0x0000003830387223 */ /* 0x000fe20000000099 */
[-C--:B------:R-:W-:Y:S01]  /*13e0*/  FFMA R77, R41, R57.reuse, R72 ;  /* 0x00000039294d7223 */ /* 0x080fe20000000048 */
[----:B------:R-:W-:Y:S01]  /*13f0*/  FFMA R81, R45, R57, R74 ;  /* 0x000000392d517223 */ /* 0x000fe2000000004a */
[----:B------:R-:W-:Y:S01]  /*1400*/  FFMA R21, R21, R61, R20 ;  /* 0x0000003d15157223 */ /* 0x000fe20000000014 */
[-C--:B------:R-:W-:Y:S01]  /*1410*/  FFMA R65, R25, R57.reuse, R64 ;  /* 0x0000003919417223 */ /* 0x080fe20000000040 */
[-C--:B------:R-:W-:Y:S01]  /*1420*/  FFMA R73, R37, R57.reuse, R70 ;  /* 0x0000003925497223 */ /* 0x080fe20000000046 */
[----:B------:R-:W-:Y:S01]  /*1430*/  FFMA R57, R49, R57, R56 ;  /* 0x0000003931397223 */ /* 0x000fe20000000038 */
[-C--:B------:R-:W-:Y:S01]  /*1440*/  FFMA R142, R30, R58.reuse, R69 ;  /* 0x0000003a1e8e7223 */ /* 0x080fe20000000045 */
[----:B-1----:R-:W-:Y:S01]  /*1450*/  SHF.L.U32 R20, R52, 0x8, RZ ;  /* 0x0000000834147819 */ /* 0x002fe200000006ff */
[----:B------:R-:W-:Y:S01]  /*1460*/  FFMA R140, R34, R58, R71 ;  /* 0x0000003a228c7223 */ /* 0x000fe20000000047 */
[-C--:B------:R-:W-:Y:S01]  /*1470*/  FFMA R40, R40, R60.reuse, R91 ;  /* 0x0000003c28287223 */ /* 0x080fe2000000005b */
[----:B------:R-:W-:Y:S01]  /*1480*/  FFMA R44, R44, R60, R95 ;  /* 0x0000003c2c2c7223 */ /* 0x000fe2000000005f */
[----:B------:R-:W-:Y:S01]  /*1490*/  FFMA R143, R23, R55, R92 ;  /* 0x00000037178f7223 */ /* 0x000fe2000000005c */
[-C--:B------:R-:W-:Y:S01]  /*14a0*/  FFMA R132, R42, R58.reuse, R77 ;  /* 0x0000003a2a847223 */ /* 0x080fe2000000004d */
[----:B------:R-:W-:Y:S01]  /*14b0*/  FFMA R56, R46, R58, R81 ;  /* 0x0000003a2e387223 */ /* 0x000fe20000000051 */
[-C--:B------:R-:W-:Y:S01]  /*14c0*/  FFMA R28, R28, R60.reuse, R79 ;  /* 0x0000003c1c1c7223 */ /* 0x080fe2000000004f */
[----:B------:R-:W-:Y:S01]  /*14d0*/  FFMA R32, R32, R60, R83 ;  /* 0x0000003c20207223 */ /* 0x000fe20000000053 */
[----:B------:R-:W-:Y:S01]  /*14e0*/  LDS.128 R68, [R0+0x10] ;  /* 0x0000100000447984 */ /* 0x000fe20000000c00 */
[-C--:B------:R-:W-:Y:S01]  /*14f0*/  FFMA R144, R26, R58.reuse, R65 ;  /* 0x0000003a1a907223 */ /* 0x080fe20000000041 */
[----:B------:R-:W-:-:S02]  /*1500*/  FFMA R136, R38, R58, R73 ;  /* 0x0000003a26887223 */ /* 0x000fc40000000049 */
[----:B------:R-:W0:Y:S01]  /*1510*/  LDS.128 R88, [R20+0x8b0] ;  /* 0x0008b00014587984 */ /* 0x000e220000000c00 */
[-C--:B------:R-:W-:Y:S01]  /*1520*/  FFMA R24, R24, R60.reuse, R75 ;  /* 0x0000003c18187223 */ /* 0x080fe2000000004b */
[-C--:B------:R-:W-:Y:S02]  /*1530*/  FFMA R36, R36, R60.reuse, R87 ;  /* 0x0000003c24247223 */ /* 0x080fe40000000057 */
[----:B------:R-:W1:Y:S01]  /*1540*/  LDS.128 R92, [R20+0x8d0] ;  /* 0x0008d000145c7984 */ /* 0x000e620000000c00 */
[----:B------:R-:W-:-:S03]  /*1550*/  FFMA R48, R48, R60, R99 ;  /* 0x0000003c30307223 */ /* 0x000fc60000000063 */
[----:B------:R-:W2:Y:S04]  /*1560*/  LDS.128 R76, [R20+0x850] ;  /* 0x00085000144c7984 */ /* 0x000ea80000000c00 */
[----:B------:R-:W3:Y:S04]  /*1570*/  LDS.128 R80, [R20+0x870] ;  /* 0x0008700014507984 */ /* 0x000ee80000000c00 */
[----:B------:R-:W4:Y:S04]  /*1580*/  LDS.128 R64, [R20+0x810] ;  /* 0x0008100014407984 */ /* 0x000f280000000c00 */
[----:B------:R-:W5:Y:S04]  /*1590*/  LDS.128 R72, [R20+0x830] ;  /* 0x0008300014487984 */ /* 0x000f680000000c00 */
[----:B------:R-:W5:Y:S01]  /*15a0*/  LDS.128 R84, [R20+0x890] ;  /* 0x0008900014547984 */ /* 0x000f620000000c00 */
[----:B------:R-:W-:-:S03]  /*15b0*/  FFMA R146, R22, R58, R53 ;  /* 0x0000003a16927223 */ /* 0x000fc60000000035 */
[----:B------:R-:W5:Y:S01]  /*15c0*/  LDS.128 R96, [R20+0x8f0] ;  /* 0x0008f00014607984 */ /* 0x000f620000000c00 */
[----:B------:R-:W-:Y:S01]  /*15d0*/  FFMA R29, R29, R61, R28 ;  /* 0x0000003d1d1d7223 */ /* 0x000fe2000000001c */
[-C--:B------:R-:W-:Y:S01]  /*15e0*/  FFMA R22, R22, R62.reuse, R21 ;  /* 0x0000003e16167223 */ /* 0x080fe20000000015 */
[C---:B------:R-:W-:Y:S02]  /*15f0*/  FFMA R129, R23.reuse, R59, R146 ;  /* 0x0000003b17817223 */ /* 0x040fe40000000092 */
[----:B------:R-:W-:Y:S01]  /*1600*/  FFMA R30, R30, R62, R29 ;  /* 0x0000003e1e1e7223 */ /* 0x000fe2000000001d */
[----:B------:R-:W-:Y:S02]  /*1610*/  FFMA R29, R23, R63, R22 ;  /* 0x0000003f171d7223 */ /* 0x000fe40000000016 */
[----:B------:R-:W5:Y:S01]  /*1620*/  LDS.128 R20, [R0+0x30] ;  /* 0x0000300000147984 */ /* 0x000f620000000c00 */
[-C--:B------:R-:W-:Y:S01]  /*1630*/  FFMA R25, R25, R61.reuse, R24 ;  /* 0x0000003d19197223 */ /* 0x080fe20000000018 */
[----:B------:R-:W-:Y:S01]  /*1640*/  FFMA R33, R33, R61, R32 ;  /* 0x0000003d21217223 */ /* 0x000fe20000000020 */
[----:B------:R-:W-:-:S02]  /*1650*/  FFMA R58, R50, R58, R57 ;  /* 0x0000003a323a7223 */ /* 0x000fc40000000039 */
[-C--:B------:R-:W-:Y:S01]  /*1660*/  FFMA R26, R26, R62.reuse, R25 ;  /* 0x0000003e1a1a7223 */ /* 0x080fe20000000019 */
[C---:B------:R-:W-:Y:S01]  /*1670*/  FFMA R139, R31.reuse, R55, R134 ;  /* 0x000000371f8b7223 */ /* 0x040fe20000000086 */
[C---:B------:R-:W-:Y:S01]  /*1680*/  FFMA R57, R31.reuse, R59, R142 ;  /* 0x0000003b1f397223 */ /* 0x040fe2000000008e */
[----:B------:R-:W-:Y:S01]  /*1690*/  FFMA R34, R34, R62, R33 ;  /* 0x0000003e22227223 */ /* 0x000fe20000000021 */
[-C--:B------:R-:W-:Y:S01]  /*16a0*/  FFMA R31, R31, R63.reuse, R30 ;  /* 0x0000003f1f1f7223 */ /* 0x080fe2000000001e */
[----:B------:R-:W-:Y:S01]  /*16b0*/  FFMA R33, R27, R63, R26 ;  /* 0x0000003f1b217223 */ /* 0x000fe2000000001a */
[C---:B0-----:R-:W-:Y:S01]  /*16c0*/  FFMA R30, R68.reuse, R88, R13 ;  /* 0x00000058441e7223 */ /* 0x041fe2000000000d */
[C---:B-1----:R-:W-:Y:S01]  /*16d0*/  FFMA R32, R68.reuse, R92, R11 ;  /* 0x0000005c44207223 */ /* 0x042fe2000000000b */
[C---:B--2---:R-:W-:Y:S01]  /*16e0*/  FFMA R24, R68.reuse, R76, R5 ;  /* 0x0000004c44187223 */ /* 0x044fe20000000005 */
[----:B------:R-:W-:Y:S01]  /*16f0*/  FFMA R49, R49, R61, R48 ;  /* 0x0000003d31317223 */ /* 0x000fe20000000030 */
[-C--:B------:R-:W-:Y:S01]  /*1700*/  FFMA R133, R43, R55.reuse, R14 ;  /* 0x000000372b857223 */ /* 0x080fe2000000000e */
[----:B---3--:R-:W-:Y:S01]  /*1710*/  FFMA R26, R68, R80, R3 ;  /* 0x00000050441a7223 */ /* 0x008fe20000000003 */
[----:B------:R-:W-:Y:S01]  /*1720*/  FFMA R131, R47, R55, R12 ;  /* 0x000000372f837223 */ /* 0x000fe2000000000c */
[C---:B------:R-:W-:Y:S01]  /*1730*/  FFMA R13, R69.reuse, R89, R30 ;  /* 0x00000059450d7223 */ /* 0x040fe2000000001e */
[----:B----4-:R-:W-:Y:S01]  /*1740*/  FFMA R12, R64, R68, R17 ;  /* 0x00000044400c7223 */ /* 0x010fe20000000011 */
[----:B------:R-:W-:Y:S01]  /*1750*/  FFMA R50, R50, R62, R49 ;  /* 0x0000003e32327223 */ /* 0x000fe20000000031 */
[C---:B-----5:R-:W-:Y:S01]  /*1760*/  FFMA R14, R68.reuse, R72, R7 ;  /* 0x00000048440e7223 */ /* 0x060fe20000000007 */
[C---:B------:R-:W-:Y:S01]  /*1770*/  FFMA R7, R69.reuse, R77, R24 ;  /* 0x0000004d45077223 */ /* 0x040fe20000000018 */
[C---:B------:R-:W-:Y:S01]  /*1780*/  FFMA R28, R68.reuse, R84, R15 ;  /* 0x00000054441c7223 */ /* 0x040fe2000000000f */
[C---:B------:R-:W-:Y:S01]  /*1790*/  FFMA R15, R69.reuse, R93, R32 ;  /* 0x0000005d450f7223 */ /* 0x040fe20000000020 */
[----:B------:R-:W-:Y:S01]  /*17a0*/  FFMA R68, R68, R96, R9 ;  /* 0x0000006044447223 */ /* 0x000fe20000000009 */
[----:B------:R-:W-:Y:S01]  /*17b0*/  FFMA R9, R69, R81, R26 ;  /* 0x0000005145097223 */ /* 0x000fe2000000001a */
[C---:B------:R-:W-:Y:S01]  /*17c0*/  FFMA R137, R35.reuse, R55, R130 ;  /* 0x0000003723897223 */ /* 0x040fe20000000082 */
[----:B------:R-:W-:Y:S01]  /*17d0*/  FFMA R49, R35, R59, R140 ;  /* 0x0000003b23317223 */ /* 0x000fe2000000008c */
[----:B------:R-:W-:Y:S01]  /*17e0*/  FFMA R37, R37, R61, R36 ;  /* 0x0000003d25257223 */ /* 0x000fe20000000024 */
[----:B------:R-:W-:Y:S01]  /*17f0*/  FFMA R35, R35, R63, R34 ;  /* 0x0000003f23237223 */ /* 0x000fe20000000022 */
[----:B------:R-:W-:Y:S01]  /*1800*/  FFMA R11, R69, R85, R28 ;  /* 0x00000055450b7223 */ /* 0x000fe2000000001c */
[----:B------:R-:W-:Y:S01]  /*1810*/  FFMA R3, R65, R69, R12 ;  /* 0x0000004541037223 */ /* 0x000fe2000000000c */
[----:B------:R-:W-:Y:S01]  /*1820*/  FFMA R5, R69, R73, R14 ;  /* 0x0000004945057223 */ /* 0x000fe2000000000e */
[C---:B------:R-:W-:Y:S01]  /*1830*/  FFMA R28, R70.reuse, R78, R7 ;  /* 0x0000004e461c7223 */ /* 0x040fe20000000007 */
[C---:B------:R-:W-:Y:S01]  /*1840*/  FFMA R30, R70.reuse, R82, R9 ;  /* 0x00000052461e7223 */ /* 0x040fe20000000009 */
[C---:B------:R-:W-:Y:S01]  /*1850*/  FFMA R34, R70.reuse, R90, R13 ;  /* 0x0000005a46227223 */ /* 0x040fe2000000000d */
[----:B------:R-:W-:-:S02]  /*1860*/  FFMA R36, R70, R94, R15 ;  /* 0x0000005e46247223 */ /* 0x000fc4000000000f */
[----:B------:R-:W0:Y:S01]  /*1870*/  LDS.128 R12, [R0+0x50] ;  /* 0x00005000000c7984 */ /* 0x000e220000000c00 */
[-C--:B------:R-:W-:Y:S01]  /*1880*/  FFMA R41, R41, R61.reuse, R40 ;  /* 0x0000003d29297223 */ /* 0x080fe20000000028 */
[----:B------:R-:W-:Y:S01]  /*1890*/  FFMA R45, R45, R61, R44 ;  /* 0x0000003d2d2d7223 */ /* 0x000fe2000000002c */
[----:B------:R-:W-:Y:S01]  /*18a0*/  FFMA R24, R66, R70, R3 ;  /* 0x0000004642187223 */ /* 0x000fe20000000003 */
[C---:B------:R-:W-:Y:S01]  /*18b0*/  FFMA R26, R70.reuse, R74, R5 ;  /* 0x0000004a461a7223 */ /* 0x040fe20000000005 */
[----:B------:R-:W-:Y:S01]  /*18c0*/  FFMA R32, R70, R86, R11 ;  /* 0x0000005646207223 */ /* 0x000fe2000000000b */
[C---:B------:R-:W-:Y:S01]  /*18d0*/  FFMA R7, R71.reuse, R79, R28 ;  /* 0x0000004f47077223 */ /* 0x040fe2000000001c */
[----:B------:R-:W-:Y:S01]  /*18e0*/  FFMA R17, R71, R83, R30 ;  /* 0x0000005347117223 */ /* 0x000fe2000000001e */
[-C--:B------:R-:W-:Y:S01]  /*18f0*/  FFMA R28, R76, R20.reuse, R103 ;  /* 0x000000144c1c7223 */ /* 0x080fe20000000067 */
[----:B------:R-:W-:Y:S01]  /*1900*/  FFMA R30, R80, R20, R101 ;  /* 0x00000014501e7223 */ /* 0x000fe20000000065 */
[-C--:B------:R-:W-:Y:S01]  /*1910*/  FFMA R38, R38, R62.reuse, R37 ;  /* 0x0000003e26267223 */ /* 0x080fe20000000025 */
[-C--:B------:R-:W-:Y:S01]  /*1920*/  FFMA R42, R42, R62.reuse, R41 ;  /* 0x0000003e2a2a7223 */ /* 0x080fe20000000029 */
[----:B------:R-:W-:Y:S01]  /*1930*/  FFMA R46, R46, R62, R45 ;  /* 0x0000003e2e2e7223 */ /* 0x000fe2000000002d */
[C---:B------:R-:W-:Y:S01]  /*1940*/  FFMA R141, R27.reuse, R55, R138 ;  /* 0x000000371b8d7223 */ /* 0x040fe2000000008a */
[----:B------:R-:W-:Y:S01]  /*1950*/  FFMA R61, R27, R59, R144 ;  /* 0x0000003b1b3d7223 */ /* 0x000fe20000000090 */
[----:B------:R-:W-:Y:S01]  /*1960*/  FFMA R3, R67, R71, R24 ;  /* 0x0000004743037223 */ /* 0x000fe20000000018 */
[C---:B------:R-:W-:Y:S01]  /*1970*/  FFMA R5, R71.reuse, R75, R26 ;  /* 0x0000004b47057223 */ /* 0x040fe2000000001a */
[----:B------:R-:W-:Y:S01]  /*1980*/  FFMA R53, R71, R87, R32 ;  /* 0x0000005747357223 */ /* 0x000fe20000000020 */
[-C--:B------:R-:W-:Y:S01]  /*1990*/  FFMA R24, R64, R20.reuse, R113 ;  /* 0x0000001440187223 */ /* 0x080fe20000000071 */
[-C--:B------:R-:W-:Y:S01]  /*19a0*/  FFMA R26, R72, R20.reuse, R105 ;  /* 0x00000014481a7223 */ /* 0x080fe20000000069 */
[----:B------:R-:W-:Y:S01]  /*19b0*/  FFMA R32, R84, R20, R111 ;  /* 0x0000001454207223 */ /* 0x000fe2000000006f */
[-C--:B------:R-:W-:Y:S01]  /*19c0*/  FFMA R25, R77, R21.reuse, R28 ;  /* 0x000000154d197223 */ /* 0x080fe2000000001c */
[----:B------:R-:W-:Y:S01]  /*19d0*/  FFMA R27, R81, R21, R30 ;  /* 0x00000015511b7223 */ /* 0x000fe2000000001e */
[-C--:B------:R-:W-:Y:S01]  /*19e0*/  FFMA R45, R39, R59.reuse, R136 ;  /* 0x0000003b272d7223 */ /* 0x080fe20000000088 */
[-C--:B------:R-:W-:Y:S01]  /*19f0*/  FFMA R41, R43, R59.reuse, R132 ;  /* 0x0000003b2b297223 */ /* 0x080fe20000000084 */
[----:B------:R-:W-:Y:S01]  /*1a00*/  FFMA R37, R47, R59, R56 ;  /* 0x0000003b2f257223 */ /* 0x000fe20000000038 */
[-C--:B------:R-:W-:Y:S01]  /*1a10*/  FFMA R135, R39, R55.reuse, R128 ;  /* 0x0000003727877223 */ /* 0x080fe20000000080 */
[C---:B------:R-:W-:Y:S01]  /*1a20*/  FFMA R145, R51.reuse, R55, R54 ;  /* 0x0000003733917223 */ /* 0x040fe20000000036 */
[----:B------:R-:W-:Y:S01]  /*1a30*/  FFMA R59, R51, R59, R58 ;  /* 0x0000003b333b7223 */ /* 0x000fe2000000003a */
[-C--:B------:R-:W-:Y:S01]  /*1a40*/  FFMA R39, R39, R63.reuse, R38 ;  /* 0x0000003f27277223 */ /* 0x080fe20000000026 */
[-C--:B------:R-:W-:Y:S01]  /*1a50*/  FFMA R43, R43, R63.reuse, R42 ;  /* 0x0000003f2b2b7223 */ /* 0x080fe2000000002a */
[-C--:B------:R-:W-:Y:S01]  /*1a60*/  FFMA R47, R47, R63.reuse, R46 ;  /* 0x0000003f2f2f7223 */ /* 0x080fe2000000002e */
[----:B------:R-:W-:Y:S01]  /*1a70*/  FFMA R51, R51, R63, R50 ;  /* 0x0000003f33337223 */ /* 0x000fe20000000032 */
[-C--:B------:R-:W-:Y:S01]  /*1a80*/  FFMA R63, R85, R21.reuse, R32 ;  /* 0x00000015553f7223 */ /* 0x080fe20000000020 */
[-C--:B------:R-:W-:Y:S01]  /*1a90*/  FFMA R9, R65, R21.reuse, R24 ;  /* 0x0000001541097223 */ /* 0x080fe20000000018 */
[----:B------:R-:W-:Y:S01]  /*1aa0*/  FFMA R11, R73, R21, R26 ;  /* 0x00000015490b7223 */ /* 0x000fe2000000001a */
[-C--:B------:R-:W-:Y:S01]  /*1ab0*/  FFMA R30, R78, R22.reuse, R25 ;  /* 0x000000164e1e7223 */ /* 0x080fe20000000019 */
[----:B------:R-:W-:-:S02]  /*1ac0*/  FFMA R32, R82, R22, R27 ;  /* 0x0000001652207223 */ /* 0x000fc4000000001b */
[----:B------:R-:W1:Y:S01]  /*1ad0*/  LDS.128 R24, [R0+0x70] ;  /* 0x0000700000187984 */ /* 0x000e620000000c00 */
[----:B------:R-:W-:Y:S01]  /*1ae0*/  FFMA R69, R69, R97, R68 ;  /* 0x0000006145457223 */ /* 0x000fe20000000044 */
[C---:B------:R-:W-:Y:S01]  /*1af0*/  FFMA R55, R71.reuse, R91, R34 ;  /* 0x0000005b47377223 */ /* 0x040fe20000000022 */
[----:B------:R-:W-:Y:S01]  /*1b00*/  FFMA R157, R71, R95, R36 ;  /* 0x0000005f479d7223 */ /* 0x000fe20000000024 */
[----:B------:R-:W-:Y:S01]  /*1b10*/  FFMA R34, R88, R20, R109 ;  /* 0x0000001458227223 */ /* 0x000fe2000000006d */
[----:B------:R-:W-:Y:S01]  /*1b20*/  FFMA R54, R70, R98, R69 ;  /* 0x0000006246367223 */ /* 0x000fe20000000045 */
[-C--:B------:R-:W-:Y:S01]  /*1b30*/  FFMA R36, R92, R20.reuse, R107 ;  /* 0x000000145c247223 */ /* 0x080fe2000000006b */
[----:B------:R-:W-:Y:S01]  /*1b40*/  FFMA R20, R96, R20, R115 ;  /* 0x0000001460147223 */ /* 0x000fe20000000073 */
[----:B------:R-:W-:Y:S01]  /*1b50*/  FFMA R69, R89, R21, R34 ;  /* 0x0000001559457223 */ /* 0x000fe20000000022 */
        /* <DEDUP_REMOVED lines=10> */
[-C--:B0-----:R-:W-:Y:S01]  /*1c00*/  FFMA R10, R64, R12.reuse, R10 ;  /* 0x0000000c400a7223 */ /* 0x081fe2000000000a */
        /* <DEDUP_REMOVED lines=23> */
[----:B------:R-:W-:-:S02]  /*1d80*/  FFMA R16, R74, R14, R11 ;  /* 0x0000000e4a107223 */ /* 0x000fc4000000000b */
[----:B------:R-:W0:Y:S01]  /*1d90*/  LDS.128 R8, [R0+0x90] ;  /* 0x0000900000087984 */ /* 0x000e220000000c00 */
[-C--:B------:R-:W-:Y:S01]  /*1da0*/  FFMA R20, R78, R14.reuse, R21 ;  /* 0x0000000e4e147223 */ /* 0x080fe20000000015 */
[-C--:B------:R-:W-:Y:S01]  /*1db0*/  FFMA R22, R82, R14.reuse, R23 ;  /* 0x0000000e52167223 */ /* 0x080fe20000000017 */
[-C--:B------:R-:W-:Y:S01]  /*1dc0*/  FFMA R28, R86, R14.reuse, R63 ;  /* 0x0000000e561c7223 */ /* 0x080fe2000000003f */
[-C--:B------:R-:W-:Y:S01]  /*1dd0*/  FFMA R30, R90, R14.reuse, R69 ;  /* 0x0000000e5a1e7223 */ /* 0x080fe20000000045 */
[-C--:B------:R-:W-:Y:S01]  /*1de0*/  FFMA R32, R94, R14.reuse, R71 ;  /* 0x0000000e5e207223 */ /* 0x080fe20000000047 */
[----:B------:R-:W-:Y:S01]  /*1df0*/  FFMA R14, R98, R14, R13 ;  /* 0x0000000e620e7223 */ /* 0x000fe2000000000d */
        /* <DEDUP_REMOVED lines=12> */
[----:B------:R-:W-:-:S02]  /*1ec0*/  FFMA R15, R73, R25, R108 ;  /* 0x00000019490f7223 */ /* 0x000fc4000000006c */
[-C--:B------:R-:W-:Y:S01]  /*1ed0*/  FFMA R63, R85, R25.reuse, R18 ;  /* 0x00000019553f7223 */ /* 0x080fe20000000012 */
[-C--:B------:R-:W-:Y:S01]  /*1ee0*/  FFMA R18, R66, R26.reuse, R13 ;  /* 0x0000001a42127223 */ /* 0x080fe2000000000d */
[----:B------:R-:W-:Y:S02]  /*1ef0*/  FFMA R20, R74, R26, R15 ;  /* 0x0000001a4a147223 */ /* 0x000fe4000000000f */
        /* <DEDUP_REMOVED lines=73> */
[----:B------:R-:W0:Y:S01]  /*2390*/  LDS.128 R20, [R0+0xd0] ;  /* 0x0000d00000147984 */ /* 0x000e220000000c00 */
[-C--:B------:R-:W-:Y:S01]  /*23a0*/  FFMA R12, R66, R14.reuse, R9 ;  /* 0x0000000e420c7223 */ /* 0x080fe20000000009 */
[----:B------:R-:W-:-:S02]  /*23b0*/  FFMA R24, R74, R14, R11 ;  /* 0x0000000e4a187223 */ /* 0x000fc4000000000b */
[----:B------:R1:W2:Y:S01]  /*23c0*/  LDS.128 R8, [R0+0xf0] ;  /* 0x0000f00000087984 */ /* 0x0002a20000000c00 */
[-C--:B------:R-:W-:Y:S01]  /*23d0*/  FFMA R26, R78, R14.reuse, R25 ;  /* 0x0000000e4e1a7223 */ /* 0x080fe20000000019 */
[-C--:B------:R-:W-:Y:S01]  /*23e0*/  FFMA R28, R82, R14.reuse, R27 ;  /* 0x0000000e521c7223 */ /* 0x080fe2000000001b */
[-C--:B------:R-:W-:Y:S01]  /*23f0*/  FFMA R30, R86, R14.reuse, R63 ;  /* 0x0000000e561e7223 */ /* 0x080fe2000000003f */
[-C--:B------:R-:W-:Y:S01]  /*2400*/  FFMA R32, R90, R14.reuse, R69 ;  /* 0x0000000e5a207223 */ /* 0x080fe20000000045 */
[-C--:B------:R-:W-:Y:S01]  /*2410*/  FFMA R34, R94, R14.reuse, R71 ;  /* 0x0000000e5e227223 */ /* 0x080fe20000000047 */
[----:B------:R-:W-:Y:S01]  /*2420*/  FFMA R14, R98, R14, R13 ;  /* 0x0000000e620e7223 */ /* 0x000fe2000000000d */
[----:B------:R-:W-:Y:S01]  /*2430*/  IADD3 R2, R2, 0x1, RZ ;  /* 0x0000000102027810 */ /* 0x000fe20007ffe0ff */
[-C--:B------:R-:W-:Y:S01]  /*2440*/  FFMA R139, R67, R15.reuse, R12 ;  /* 0x0000000f438b7223 */ /* 0x080fe2000000000c */
[-C--:B------:R-:W-:Y:S01]  /*2450*/  FFMA R141, R75, R15.reuse, R24 ;  /* 0x0000000f4b8d7223 */ /* 0x080fe20000000018 */
[-C--:B------:R-:W-:Y:S01]  /*2460*/  FFMA R143, R79, R15.reuse, R26 ;  /* 0x0000000f4f8f7223 */ /* 0x080fe2000000001a */
[-C--:B------:R-:W-:Y:S01]  /*2470*/  FFMA R145, R83, R15.reuse, R28 ;  /* 0x0000000f53917223 */ /* 0x080fe2000000001c */
[-C--:B------:R-:W-:Y:S01]  /*2480*/  FFMA R147, R87, R15.reuse, R30 ;  /* 0x0000000f57937223 */ /* 0x080fe2000000001e */
[-C--:B------:R-:W-:Y:S01]  /*2490*/  FFMA R155, R99, R15.reuse, R14 ;  /* 0x0000000f639b7223 */ /* 0x080fe2000000000e */
[----:B------:R-:W-:Y:S01]  /*24a0*/  ISETP.GE.U32.AND P0, PT, R2, 0x8, PT ;  /* 0x000000080200780c */ /* 0x000fe20003f06070 */
[-C--:B------:R-:W-:Y:S01]  /*24b0*/  FFMA R149, R91, R15.reuse, R32 ;  /* 0x0000000f5b957223 */ /* 0x080fe20000000020 */
[----:B------:R-:W-:Y:S01]  /*24c0*/  FFMA R151, R95, R15, R34 ;  /* 0x0000000f5f977223 */ /* 0x000fe20000000022 */
[-C--:B0-----:R-:W-:Y:S01]  /*24d0*/  FFMA R12, R64, R20.reuse, R129 ;  /* 0x00000014400c7223 */ /* 0x081fe20000000081 */
[-C--:B------:R-:W-:Y:S01]  /*24e0*/  FFMA R14, R72, R20.reuse, R61 ;  /* 0x00000014480e7223 */ /* 0x080fe2000000003d */
[-C--:B-1----:R-:W-:Y:S01]  /*24f0*/  FFMA R0, R76, R20.reuse, R57 ;  /* 0x000000144c007223 */ /* 0x082fe20000000039 */
[-C--:B------:R-:W-:Y:S01]  /*2500*/  FFMA R24, R80, R20.reuse, R49 ;  /* 0x0000001450187223 */ /* 0x080fe20000000031 */
[-C--:B------:R-:W-:Y:S01]  /*2510*/  FFMA R26, R84, R20.reuse, R45 ;  /* 0x00000014541a7223 */ /* 0x080fe2000000002d */
[-C--:B------:R-:W-:Y:S01]  /*2520*/  FFMA R28, R88, R20.reuse, R41 ;  /* 0x00000014581c7223 */ /* 0x080fe20000000029 */
[-C--:B------:R-:W-:Y:S01]  /*2530*/  FFMA R30, R92, R20.reuse, R37 ;  /* 0x000000145c1e7223 */ /* 0x080fe20000000025 */
[----:B------:R-:W-:Y:S01]  /*2540*/  FFMA R20, R96, R20, R59 ;  /* 0x0000001460147223 */ /* 0x000fe2000000003b */
[-C--:B--2---:R-:W-:Y:S01]  /*2550*/  FFMA R64, R64, R8.reuse, R29 ;  /* 0x0000000840407223 */ /* 0x084fe2000000001d */
        /* <DEDUP_REMOVED lines=55> */
[----:B------:R-:W-:Y:S01]  /*28d0*/  @P0 CALL.REL.NOINC `(.L_x_77) ;  /* 0x0000001000000944 */ /* 0x000fe20003c00000 */
[----:B------:R-:W-:Y:S05]  /*28e0*/  BRA `(.L_x_78) ;  /* 0xffffda4000007947 */ /* 0x000fea000383ffff */
.L_x_77:
[----:B------:R-:W0:Y:S01]  /*28f0*/  S2R R9, SR_TID.Y ;  /* 0x0000000000097919 */ /* 0x000e220000002200 */
[----:B------:R-:W-:Y:S01]  /*2900*/  LEA R4, R19, R4, 0x1 ;  /* 0x0000000413047211 */ /* 0x000fe200078e08ff */
[----:B------:R-:W-:-:S03]  /*2910*/  ULDC.64 UR4, c[0x0][0x118] ;  /* 0x0000460000047ab9 */ /* 0x000fc60000000a00 */
[----:B0-----:R-:W-:-:S04]  /*2920*/  LEA R9, R4, R9, 0x3 ;  /* 0x0000000904097211 */ /* 0x001fc800078e18ff */
[----:B------:R-:W-:-:S04]  /*2930*/  LEA R9, R9, R6, 0x4 ;  /* 0x0000000609097211 */ /* 0x000fc800078e20ff */
[----:B------:R-:W-:Y:S02]  /*2940*/  LEA R8, R9, R52, 0x3 ;  /* 0x0000003409087211 */ /* 0x000fe400078e18ff */
[----:B------:R-:W-:Y:S02]  /*2950*/  MOV R9, 0x4 ;  /* 0x0000000400097802 */ /* 0x000fe40000000f00 */
[----:B------:R-:W-:-:S05]  /*2960*/  SHF.L.U32 R8, R8, 0x3, RZ ;  /* 0x0000000308087819 */ /* 0x000fca00000006ff */
[----:B------:R-:W-:-:S05]  /*2970*/  IMAD.WIDE R8, R8, R9, c[0x0][0x160] ;  /* 0x0000580008087625 */ /* 0x000fca00078e0209 */
[----:B------:R-:W-:Y:S04]  /*2980*/  STG.E [R8.64], R3 ;  /* 0x0000000308007986 */ /* 0x000fe8000c101904 */
[----:B------:R-:W-:Y:S04]  /*2990*/  STG.E [R8.64+0x4], R5 ;  /* 0x0000040508007986 */ /* 0x000fe8000c101904 */
        /* <DEDUP_REMOVED lines=61> */
[----:B------:R-:W-:Y:S01]  /*2d70*/  STG.E [R8.64+0xe1c], R99 ;  /* 0x000e1c6308007986 */ /* 0x000fe2000c101904 */
[----:B------:R-:W-:Y:S05]  /*2d80*/  EXIT ;  /* 0x000000000000794d */ /* 0x000fea0003800000 */
.L_x_79:
        /* <DEDUP_REMOVED lines=15> */
.L_x_115:


//--------------------- .text.tvmgen_default_fused_nn_softmax_kernel_1 --------------------------
	.section	.text.tvmgen_default_fused_nn_softmax_kernel_1,"ax",@progbits
	.sectioninfo	@"SHI_REGISTERS=12"
	.align	128
        .global         tvmgen_default_fused_nn_softmax_kernel_1
        .type           tvmgen_default_fused_nn_softmax_kernel_1,@function
        .size           tvmgen_default_fused_nn_softmax_kernel_1,(.L_x_116 - tvmgen_default_fused_nn_softmax_kernel_1)
        .other          tvmgen_default_fused_nn_softmax_kernel_1,@"STO_CUDA_ENTRY STV_DEFAULT"
tvmgen_default_fused_nn_softmax_kernel_1:
.text.tvmgen_default_fused_nn_softmax_kernel_1:
[----:B------:R-:W-:Y:S02]  /*0000*/  MOV R1, c[0x0][0x28] ;  /* 0x00000a0000017a02 */ /* 0x000fe40000000f00 */
[----:B------:R-:W0:Y:S01]  /*0010*/  S2R R6, SR_TID.X ;  /* 0x0000000000067919 */ /* 0x000e220000002100 */
[----:B------:R-:W-:Y:S01]  /*0020*/  MOV R7, 0x4 ;  /* 0x0000000400077802 */ /* 0x000fe20000000f00 */
[----:B------:R-:W-:Y:S02]  /*0030*/  ULDC.64 UR4, c[0x0][0x118] ;  /* 0x0000460000047ab9 */ /* 0x000fe40000000a00 */
[----:B------:R-:W1:Y:S01]  /*0040*/  S2R R3, SR_CTAID.X ;  /* 0x0000000000037919 */ /* 0x000e620000002500 */
[----:B0-----:R-:W-:Y:S02]  /*0050*/  SHF.R.S32.HI R0, RZ, 0x7, R6 ;  /* 0x00000007ff007819 */ /* 0x001fe40000011406 */
[C---:B-1----:R-:W-:Y:S02]  /*0060*/  LEA R6, R3.reuse, R6, 0xa ;  /* 0x0000000603067211 */ /* 0x042fe400078e50ff */
[----:B------:R-:W-:-:S03]  /*0070*/  LEA R0, R3, R0, 0x3 ;  /* 0x0000000003007211 */ /* 0x000fc600078e18ff */
[----:B------:R-:W-:-:S04]  /*0080*/  IMAD.WIDE R2, R6, R7, c[0x0][0x170] ;  /* 0x00005c0006027625 */ /* 0x000fc800078e0207 */
[-C--:B------:R-:W-:Y:S02]  /*0090*/  IMAD.WIDE R4, R0, R7.reuse, c[0x0][0x168] ;  /* 0x00005a0000047625 */ /* 0x080fe400078e0207 */
[----:B------:R-:W2:Y:S04]  /*00a0*/  LDG.E.CONSTANT R2, [R2.64] ;  /* 0x0000000402027981 */ /* 0x000ea8000c1e9900 */
[----:B------:R-:W2:Y:S01]  /*00b0*/  LDG.E.CONSTANT R5, [R4.64] ;  /* 0x0000000404057981 */ /* 0x000ea2000c1e9900 */
[----:B------:R-:W-:Y:S01]  /*00c0*/  IMAD.WIDE R6, R6, R7, c[0x0][0x160] ;  /* 0x0000580006067625 */ /* 0x000fe200078e0207 */
[----:B--2---:R-:W-:-:S04]  /*00d0*/  FADD R0, R2, -R5 ;  /* 0x8000000502007221 */ /* 0x004fc80000000000 */
[----:B------:R-:W-:-:S05]  /*00e0*/  FMUL R0, R0, 1.4426950216293334961 ;  /* 0x3fb8aa3b00007820 */ /* 0x000fca0000400000 */
[----:B------:R-:W-:-:S13]  /*00f0*/  FSETP.GEU.AND P0, PT, R0, -126, PT ;  /* 0xc2fc00000000780b */ /* 0x000fda0003f0e000 */
[----:B------:R-:W-:-:S04]  /*0100*/  @!P0 FMUL R0, R0, 0.5 ;  /* 0x3f00000000008820 */ /* 0x000fc80000400000 */
[----:B------:R-:W0:Y:S02]  /*0110*/  MUFU.EX2 R9, R0 ;  /* 0x0000000000097308 */ /* 0x000e240000000800 */
[----:B0-----:R-:W-:-:S05]  /*0120*/  @!P0 FMUL R9, R9, R9 ;  /* 0x0000000909098220 */ /* 0x001fca0000400000 */
[----:B------:R-:W-:Y:S01]  /*0130*/  STG.E [R6.64], R9 ;  /* 0x0000000906007986 */ /* 0x000fe2000c101904 */
[----:B------:R-:W-:Y:S05]  /*0140*/  EXIT ;  /* 0x000000000000794d */ /* 0x000fea0003800000 */
.L_x_80:
        /* <DEDUP_REMOVED lines=11> */
.L_x_116:


//--------------------- .text.tvmgen_default_fused_nn_batch_matmul_1_kernel --------------------------
	.section	.text.tvmgen_default_fused_nn_batch_matmul_1_kernel,"ax",@progbits
	.sectionflags	@"SHF_BARRIERS=1"
	.sectioninfo	@"SHI_REGISTERS=168"
	.align	128
        .global         tvmgen_default_fused_nn_batch_matmul_1_kernel
        .type           tvmgen_default_fused_nn_batch_matmul_1_kernel,@function
        .size           tvmgen_default_fused_nn_batch_matmul_1_kernel,(.L_x_117 - tvmgen_default_fused_nn_batch_matmul_1_kernel)
        .other          tvmgen_default_fused_nn_batch_matmul_1_kernel,@"STO_CUDA_ENTRY STV_DEFAULT"
tvmgen_default_fused_nn_batch_matmul_1_kernel:
.text.tvmgen_default_fused_nn_batch_matmul_1_kernel:
        /* <DEDUP_REMOVED lines=53> */
.L_x_82:
[----:B------:R-:W0:Y:S01]  /*0350*/  S2R R15, SR_TID.X ;  /* 0x00000000000f7919 */ /* 0x000e220000002100 */
[----:B------:R-:W-:-:S03]  /*0360*/  ULDC.64 UR4, c[0x0][0x118] ;  /* 0x0000460000047ab9 */ /* 0x000fc60000000a00 */
[----:B------:R-:W0:Y:S04]  /*0370*/  S2R R13, SR_TID.Y ;  /* 0x00000000000d7919 */ /* 0x000e280000002200 */
[----:B------:R-:W1:Y:S04]  /*0380*/  S2R R4, SR_CTAID.Y ;  /* 0x0000000000047919 */ /* 0x000e680000002600 */
[----:B------:R-:W2:Y:S04]  /*0390*/  S2R R19, SR_CTAID.Z ;  /* 0x0000000000137919 */ /* 0x000ea80000002700 */
[----:B------:R-:W-:Y:S01]  /*03a0*/  BAR.SYNC.DEFER_BLOCKING 0x0 ;  /* 0x0000000000007b1d */ /* 0x000fe20000010000 */
[----:B0-----:R-:W-:-:S02]  /*03b0*/  LEA R65, R13, R15, 0x6 ;  /* 0x0000000f0d417211 */ /* 0x001fc400078e30ff */
[----:B-1----:R-:W-:-:S03]  /*03c0*/  LEA R0, R4, R15, 0xd ;  /* 0x0000000f04007211 */ /* 0x002fc600078e68ff */
[----:B------:R-:W-:Y:S01]  /*03d0*/  IMAD R8, R13, 0x3c0, R65 ;  /* 0x000003c00d087824 */ /* 0x000fe200078e0241 */
[----:B--2---:R-:W-:-:S04]  /*03e0*/  LEA R0, R19, R0, 0xe ;  /* 0x0000000013007211 */ /* 0x004fc800078e70ff */
[----:B------:R-:W-:Y:S02]  /*03f0*/  LEA R11, R19, R8, 0xd ;  /* 0x00000008130b7211 */ /* 0x000fe400078e68ff */
[----:B------:R-:W-:Y:S02]  /*0400*/  LEA R9, R13, R0, 0xa ;  /* 0x000000000d097211 */ /* 0x000fe400078e50ff */
[----:B------:R-:W-:Y:S02]  /*0410*/  MOV R0, 0x4 ;  /* 0x0000000400007802 */ /* 0x000fe40000000f00 */
        /* <DEDUP_REMOVED lines=12> */
[----:B------:R-:W5:Y:S04]  /*04e0*/  LDG.E.CONSTANT R30, [R8.64] ;  /* 0x00000004081e7981 */ /* 0x000f68000c1e9900 */
[----:B------:R-:W5:Y:S04]  /*04f0*/  LDG.E.CONSTANT R32, [R8.64+0x200] ;  /* 0x0002000408207981 */ /* 0x000f68000c1e9900 */
[----:B------:R-:W5:Y:S04]  /*0500*/  LDG.E.CONSTANT R34, [R8.64+0x400] ;  /* 0x0004000408227981 */ /* 0x000f68000c1e9900 */
[----:B------:R-:W5:Y:S04]  /*0510*/  LDG.E.CONSTANT R36, [R8.64+0x600] ;  /* 0x0006000408247981 */ /* 0x000f68000c1e9900 */
[----:B------:R-:W5:Y:S04]  /*0520*/  LDG.E.CONSTANT R38, [R8.64+0x800] ;  /* 0x0008000408267981 */ /* 0x000f68000c1e9900 */
[----:B------:R-:W5:Y:S04]  /*0530*/  LDG.E.CONSTANT R40, [R8.64+0xa00] ;  /* 0x000a000408287981 */ /* 0x000f68000c1e9900 */
[----:B------:R-:W5:Y:S04]  /*0540*/  LDG.E.CONSTANT R48, [R8.64+0xc00] ;  /* 0x000c000408307981 */ /* 0x000f68000c1e9900 */
[----:B------:R-:W5:Y:S01]  /*0550*/  LDG.E.CONSTANT R52, [R8.64+0xe00] ;  /* 0x000e000408347981 */ /* 0x000f62000c1e9900 */
[----:B------:R-:W-:-:S03]  /*0560*/  SHF.L.U32 R73, R15, 0x8, RZ ;  /* 0x000000080f497819 */ /* 0x000fc600000006ff */
        /* <DEDUP_REMOVED lines=27> */
[----:B------:R-:W5:Y:S04]  /*0720*/  LDS.128 R8, [R0+0x20] ;  /* 0x0000200000087984 */ /* 0x000f680000000c00 */
[----:B------:R-:W-:Y:S01]  /*0730*/  LDS.128 R112, [R0+0x60] ;  /* 0x0000600000707984 */ /* 0x000fe20000000c00 */
[----:B0-----:R-:W-:Y:S01]  /*0740*/  FFMA R52, R20, R12, R53 ;  /* 0x0000000c14347223 */ /* 0x001fe20000000035 */
[----:B-1----:R-:W-:-:S03]  /*0750*/  FFMA R64, R12, R24, R55 ;  /* 0x000000180c407223 */ /* 0x002fc60000000037 */
[----:B------:R-:W-:Y:S01]  /*0760*/  FFMA R53, R21, R13, R52 ;  /* 0x0000000d15357223 */ /* 0x000fe20000000034 */
[----:B------:R-:W-:Y:S01]  /*0770*/  FFMA R55, R13, R25, R64 ;  /* 0x000000190d377223 */ /* 0x000fe20000000040 */
[----:B--2---:R-:W-:Y:S02]  /*0780*/  FFMA R66, R12, R28, R57 ;  /* 0x0000001c0c427223 */ /* 0x004fe40000000039 */
[----:B------:R-:W-:Y:S01]  /*0790*/  FFMA R126, R22, R14, R53 ;  /* 0x0000000e167e7223 */ /* 0x000fe20000000035 */
[----:B---3--:R-:W-:Y:S01]  /*07a0*/  FFMA R72, R12, R32, R59 ;  /* 0x000000200c487223 */ /* 0x008fe2000000003b */
[----:B------:R-:W-:Y:S01]  /*07b0*/  FFMA R124, R14, R26, R55 ;  /* 0x0000001a0e7c7223 */ /* 0x000fe20000000037 */
[C---:B----4-:R-:W-:Y:S01]  /*07c0*/  FFMA R74, R12.reuse, R36, R61 ;  /* 0x000000240c4a7223 */ /* 0x050fe2000000003d */
[C---:B-----5:R-:W-:Y:S01]  /*07d0*/  FFMA R76, R12.reuse, R40, R63 ;  /* 0x000000280c4c7223 */ /* 0x060fe2000000003f */
[C---:B------:R-:W-:Y:S01]  /*07e0*/  FFMA R78, R12.reuse, R44, R155 ;  /* 0x0000002c0c4e7223 */ /* 0x040fe2000000009b */
[----:B------:R-:W-:-:S02]  /*07f0*/  FFMA R12, R12, R48, R54 ;  /* 0x000000300c0c7223 */ /* 0x000fc40000000036 */
[----:B------:R-:W0:Y:S01]  /*0800*/  LDS.128 R52, [R0+0x40] ;  /* 0x0000400000347984 */ /* 0x000e220000000c00 */
[C---:B------:R-:W-:Y:S01]  /*0810*/  FFMA R57, R13.reuse, R29, R66 ;  /* 0x0000001d0d397223 */ /* 0x040fe20000000042 */
[C---:B------:R-:W-:Y:S01]  /*0820*/  FFMA R59, R13.reuse, R33, R72 ;  /* 0x000000210d3b7223 */ /* 0x040fe20000000048 */
[C---:B------:R-:W-:Y:S01]  /*0830*/  FFMA R61, R13.reuse, R37, R74 ;  /* 0x000000250d3d7223 */ /* 0x040fe2000000004a */
[C---:B------:R-:W-:Y:S01]  /*0840*/  FFMA R63, R13.reuse, R41, R76 ;  /* 0x000000290d3f7223 */ /* 0x040fe2000000004c */
[C---:B------:R-:W-:Y:S01]  /*0850*/  FFMA R65, R13.reuse, R45, R78 ;  /* 0x0000002d0d417223 */ /* 0x040fe2000000004e */
[----:B------:R-:W-:Y:S01]  /*0860*/  FFMA R13, R13, R49, R12 ;  /* 0x000000310d0d7223 */ /* 0x000fe2000000000c */
[C---:B------:R-:W-:Y:S01]  /*0870*/  FFMA R122, R14.reuse, R30, R57 ;  /* 0x0000001e0e7a7223 */ /* 0x040fe20000000039 */
[C---:B------:R-:W-:Y:S01]  /*0880*/  FFMA R120, R14.reuse, R34, R59 ;  /* 0x000000220e787223 */ /* 0x040fe2000000003b */
[C---:B------:R-:W-:Y:S01]  /*0890*/  FFMA R118, R14.reuse, R38, R61 ;  /* 0x000000260e767223 */ /* 0x040fe2000000003d */
[C---:B------:R-:W-:Y:S01]  /*08a0*/  FFMA R116, R14.reuse, R42, R63 ;  /* 0x0000002a0e747223 */ /* 0x040fe2000000003f */
[C---:B------:R-:W-:Y:S01]  /*08b0*/  FFMA R110, R14.reuse, R46, R65 ;  /* 0x0000002e0e6e7223 */ /* 0x040fe20000000041 */
        /* <DEDUP_REMOVED lines=24> */
[-C--:B0-----:R-:W-:Y:S01]  /*0a40*/  FFMA R62, R28, R52.reuse, R7 ;  /* 0x000000341c3e7223 */ /* 0x081fe20000000007 */
[----:B------:R-:W-:-:S03]  /*0a50*/  FFMA R60, R44, R52, R60 ;  /* 0x000000342c3c7223 */ /* 0x000fc6000000003c */
[-C--:B------:R-:W-:Y:S01]  /*0a60*/  FFMA R7, R29, R53.reuse, R62 ;  /* 0x000000351d077223 */ /* 0x080fe2000000003e */
[----:B------:R-:W-:Y:S02]  /*0a70*/  FFMA R15, R45, R53, R60 ;  /* 0x000000352d0f7223 */ /* 0x000fe4000000003c */
[----:B------:R-:W0:Y:S01]  /*0a80*/  LDS.128 R60, [R0+0x80] ;  /* 0x00008000003c7984 */ /* 0x000e220000000c00 */
        /* <DEDUP_REMOVED lines=38> */
[----:B------:R-:W-:-:S02]  /*0cf0*/  FFMA R52, R28, R112, R105 ;  /* 0x000000701c347223 */ /* 0x000fc40000000069 */
        /* <DEDUP_REMOVED lines=32> */
[----:B------:R-:W1:Y:S01]  /*0f00*/  LDS.128 R52, [R0+0xa0] ;  /* 0x0000a00000347984 */ /* 0x000e620000000c00 */
[-C--:B0-----:R-:W-:Y:S01]  /*0f10*/  FFMA R56, R28, R60.reuse, R123 ;  /* 0x0000003c1c387223 */ /* 0x081fe2000000007b */
[----:B------:R-:W-:-:S03]  /*0f20*/  FFMA R58, R32, R60, R125 ;  /* 0x0000003c203a7223 */ /* 0x000fc6000000007d */
[-C--:B------:R-:W-:Y:S01]  /*0f30*/  FFMA R77, R29, R61.reuse, R56 ;  /* 0x0000003d1d4d7223 */ /* 0x080fe20000000038 */
[----:B------:R-:W-:Y:S02]  /*0f40*/  FFMA R81, R33, R61, R58 ;  /* 0x0000003d21517223 */ /* 0x000fe4000000003a */
[----:B------:R-:W0:Y:S01]  /*0f50*/  LDS.128 R56, [R0+0xc0] ;  /* 0x0000c00000387984 */ /* 0x000e220000000c00 */
        /* <DEDUP_REMOVED lines=50> */
[----:B0-----:R-:W-:Y:S01]  /*1280*/  FFMA R52, R20, R56, R137 ;  /* 0x0000003814347223 */ /* 0x001fe20000000089 */
        /* <DEDUP_REMOVED lines=10> */
[----:B------:R-:W0:Y:S01]  /*1330*/  S2R R52, SR_TID.X ;  /* 0x0000000000347919 */ /* 0x000e220000002100 */
        /* <DEDUP_REMOVED lines=11> */
[----:B------:R-:W-:Y:S01]  /*13f0*/  FFMA R73, R37, R57, R70 ;  /* 0x0000003925497223 */ /* 0x000fe20000000046 */
        /* <DEDUP_REMOVED lines=8> */
[----:B------:R-:W-:Y:S01]  /*1480*/  LDS.128 R68, [R0+0x10] ;  /* 0x0000100000447984 */ /* 0x000fe20000000c00 */
[----:B0-----:R-:W-:Y:S01]  /*1490*/  SHF.L.U32 R20, R52, 0x8, RZ ;  /* 0x0000000834147819 */ /* 0x001fe200000006ff */
[----:B------:R-:W-:-:S04]  /*14a0*/  FFMA R32, R32, R60, R83 ;  /* 0x0000003c20207223 */ /* 0x000fc80000000053 */
[----:B------:R-:W0:Y:S04]  /*14b0*/  LDS.128 R64, [R20+0x810] ;  /* 0x0008100014407984 */ /* 0x000e280000000c00 */
[----:B------:R-:W1:Y:S01]  /*14c0*/  LDS.128 R72, [R20+0x830] ;  /* 0x0008300014487984 */ /* 0x000e620000000c00 */
[----:B------:R-:W-:Y:S01]  /*14d0*/  FFMA R57, R49, R57, R56 ;  /* 0x0000003931397223 */ /* 0x000fe20000000038 */
[-C--:B------:R-:W-:Y:S01]  /*14e0*/  FFMA R148, R22, R58.reuse, R53 ;  /* 0x0000003a16947223 */ /* 0x080fe20000000035 */
[-C--:B------:R-:W-:Y:S01]  /*14f0*/  FFMA R132, R42, R58.reuse, R77 ;  /* 0x0000003a2a847223 */ /* 0x080fe2000000004d */
[----:B------:R-:W-:Y:S01]  /*1500*/  FFMA R56, R46, R58, R81 ;  /* 0x0000003a2e387223 */ /* 0x000fe20000000051 */
[----:B------:R-:W-:Y:S01]  /*1510*/  FFMA R28, R28, R60, R79 ;  /* 0x0000003c1c1c7223 */ /* 0x000fe2000000004f */
[----:B------:R-:W-:Y:S01]  /*1520*/  FFMA R33, R33, R61, R32 ;  /* 0x0000003d21217223 */ /* 0x000fe20000000020 */
[----:B------:R-:W-:Y:S01]  /*1530*/  FFMA R22, R22, R62, R21 ;  /* 0x0000003e16167223 */ /* 0x000fe20000000015 */
[----:B------:R-:W2:Y:S01]  /*1540*/  LDS.128 R76, [R20+0x850] ;  /* 0x00085000144c7984 */ /* 0x000ea20000000c00 */
[----:B------:R-:W-:-:S03]  /*1550*/  FFMA R36, R36, R60, R87 ;  /* 0x0000003c24247223 */ /* 0x000fc60000000057 */
[----:B------:R-:W3:Y:S01]  /*1560*/  LDS.128 R80, [R20+0x870] ;  /* 0x0008700014507984 */ /* 0x000ee20000000c00 */
[-C--:B------:R-:W-:Y:S01]  /*1570*/  FFMA R40, R40, R60.reuse, R91 ;  /* 0x0000003c28287223 */ /* 0x080fe2000000005b */
[-C--:B------:R-:W-:Y:S01]  /*1580*/  FFMA R44, R44, R60.reuse, R95 ;  /* 0x0000003c2c2c7223 */ /* 0x080fe2000000005f */
[----:B------:R-:W-:Y:S01]  /*1590*/  FFMA R48, R48, R60, R99 ;  /* 0x0000003c30307223 */ /* 0x000fe20000000063 */
[----:B------:R-:W-:Y:S01]  /*15a0*/  FFMA R34, R34, R62, R33 ;  /* 0x0000003e22227223 */ /* 0x000fe20000000021 */
[----:B------:R-:W4:Y:S01]  /*15b0*/  LDS.128 R84, [R20+0x890] ;  /* 0x0008900014547984 */ /* 0x000f220000000c00 */
[C---:B------:R-:W-:Y:S01]  /*15c0*/  FFMA R151, R23.reuse, R55, R142 ;  /* 0x0000003717977223 */ /* 0x040fe2000000008e */
[C---:B------:R-:W-:Y:S01]  /*15d0*/  FFMA R135, R23.reuse, R59, R148 ;  /* 0x0000003b17877223 */ /* 0x040fe20000000094 */
[----:B------:R-:W-:Y:S01]  /*15e0*/  FFMA R33, R23, R63, R22 ;  /* 0x0000003f17217223 */ /* 0x000fe20000000016 */
[----:B------:R-:W5:Y:S04]  /*15f0*/  LDS.128 R88, [R20+0x8b0] ;  /* 0x0008b00014587984 */ /* 0x000f680000000c00 */
[----:B------:R-:W-:Y:S04]  /*1600*/  LDS.128 R92, [R20+0x8d0] ;  /* 0x0008d000145c7984 */ /* 0x000fe80000000c00 */
[----:B------:R-:W-:Y:S04]  /*1610*/  LDS.128 R96, [R20+0x8f0] ;  /* 0x0008f00014607984 */ /* 0x000fe80000000c00 */
[----:B------:R-:W5:Y:S01]  /*1620*/  LDS.128 R20, [R0+0x30] ;  /* 0x0000300000147984 */ /* 0x000f620000000c00 */
[-C--:B------:R-:W-:Y:S01]  /*1630*/  FFMA R25, R25, R61.reuse, R24 ;  /* 0x0000003d19197223 */ /* 0x080fe20000000018 */
[-C--:B------:R-:W-:Y:S01]  /*1640*/  FFMA R37, R37, R61.reuse, R36 ;  /* 0x0000003d25257223 */ /* 0x080fe20000000024 */
[-C--:B------:R-:W-:Y:S01]  /*1650*/  FFMA R29, R29, R61.reuse, R28 ;  /* 0x0000003d1d1d7223 */ /* 0x080fe2000000001c */
[----:B0-----:R-:W-:Y:S01]  /*1660*/  FFMA R126, R64, R68, R126 ;  /* 0x00000044407e7223 */ /* 0x001fe2000000007e */
[----:B------:R-:W-:Y:S01]  /*1670*/  FFMA R26, R26, R62, R25 ;  /* 0x0000003e1a1a7223 */ /* 0x000fe20000000019 */
[----:B-1----:R-:W-:Y:S01]  /*1680*/  FFMA R124, R68, R72, R124 ;  /* 0x00000048447c7223 */ /* 0x002fe2000000007c */
[-C--:B------:R-:W-:Y:S01]  /*1690*/  FFMA R38, R38, R62.reuse, R37 ;  /* 0x0000003e26267223 */ /* 0x080fe20000000025 */
[----:B------:R-:W-:Y:S01]  /*16a0*/  FFMA R41, R41, R61, R40 ;  /* 0x0000003d29297223 */ /* 0x000fe20000000028 */
[C---:B------:R-:W-:Y:S01]  /*16b0*/  FFMA R149, R27.reuse, R55, R138 ;  /* 0x000000371b957223 */ /* 0x040fe2000000008a */
[C---:B------:R-:W-:Y:S01]  /*16c0*/  FFMA R133, R27.reuse, R59, R146 ;  /* 0x0000003b1b857223 */ /* 0x040fe20000000092 */
[----:B------:R-:W-:Y:S01]  /*16d0*/  FFMA R37, R27, R63, R26 ;  /* 0x0000003f1b257223 */ /* 0x000fe2000000001a */
[-C--:B------:R-:W-:Y:S01]  /*16e0*/  FFMA R30, R30, R62.reuse, R29 ;  /* 0x0000003e1e1e7223 */ /* 0x080fe2000000001d */
[----:B------:R-:W-:Y:S01]  /*16f0*/  FFMA R25, R65, R69, R126 ;  /* 0x0000004541197223 */ /* 0x000fe2000000007e */
[----:B------:R-:W-:Y:S01]  /*1700*/  FFMA R27, R69, R73, R124 ;  /* 0x00000049451b7223 */ /* 0x000fe2000000007c */
[----:B------:R-:W-:Y:S01]  /*1710*/  FFMA R42, R42, R62, R41 ;  /* 0x0000003e2a2a7223 */ /* 0x000fe20000000029 */
[----:B------:R-:W-:Y:S01]  /*1720*/  FFMA R41, R31, R63, R30 ;  /* 0x0000003f1f297223 */ /* 0x000fe2000000001e */
[C---:B--2---:R-:W-:Y:S01]  /*1730*/  FFMA R122, R68.reuse, R76, R122 ;  /* 0x0000004c447a7223 */ /* 0x044fe2000000007a */
[----:B---3--:R-:W-:Y:S01]  /*1740*/  FFMA R120, R68, R80, R120 ;  /* 0x0000005044787223 */ /* 0x008fe20000000078 */
[----:B------:R-:W-:Y:S01]  /*1750*/  FFMA R28, R66, R70, R25 ;  /* 0x00000046421c7223 */ /* 0x000fe20000000019 */
[----:B------:R-:W-:-:S02]  /*1760*/  FFMA R30, R70, R74, R27 ;  /* 0x0000004a461e7223 */ /* 0x000fc4000000001b */
[----:B------:R-:W0:Y:S01]  /*1770*/  LDS.128 R24, [R0+0x50] ;  /* 0x0000500000187984 */ /* 0x000e220000000c00 */
[C---:B------:R-:W-:Y:S01]  /*1780*/  FFMA R147, R31.reuse, R55, R134 ;  /* 0x000000371f937223 */ /* 0x040fe20000000086 */
[----:B------:R-:W-:Y:S01]  /*1790*/  FFMA R131, R31, R59, R144 ;  /* 0x0000003b1f837223 */ /* 0x000fe20000000090 */
[C---:B------:R-:W-:Y:S01]  /*17a0*/  FFMA R29, R69.reuse, R77, R122 ;  /* 0x0000004d451d7223 */ /* 0x040fe2000000007a */
[----:B------:R-:W-:Y:S01]  /*17b0*/  FFMA R31, R69, R81, R120 ;  /* 0x00000051451f7223 */ /* 0x000fe20000000078 */
[C---:B----4-:R-:W-:Y:S01]  /*17c0*/  FFMA R118, R68.reuse, R84, R118 ;  /* 0x0000005444767223 */ /* 0x050fe20000000076 */
[----:B-----5:R-:W-:Y:S01]  /*17d0*/  FFMA R116, R68, R88, R116 ;  /* 0x0000005844747223 */ /* 0x020fe20000000074 */
[C---:B------:R-:W-:Y:S01]  /*17e0*/  FFMA R145, R35.reuse, R55, R130 ;  /* 0x0000003723917223 */ /* 0x040fe20000000082 */
[C---:B------:R-:W-:Y:S01]  /*17f0*/  FFMA R129, R35.reuse, R59, R140 ;  /* 0x0000003b23817223 */ /* 0x040fe2000000008c */
[----:B------:R-:W-:Y:S01]  /*1800*/  FFMA R35, R35, R63, R34 ;  /* 0x0000003f23237223 */ /* 0x000fe20000000022 */
[-C--:B------:R-:W-:Y:S01]  /*1810*/  FFMA R143, R39, R55.reuse, R128 ;  /* 0x00000037278f7223 */ /* 0x080fe20000000080 */
[-C--:B------:R-:W-:Y:S01]  /*1820*/  FFMA R141, R43, R55.reuse, R114 ;  /* 0x000000372b8d7223 */ /* 0x080fe20000000072 */
[-C--:B------:R-:W-:Y:S01]  /*1830*/  FFMA R139, R47, R55.reuse, R112 ;  /* 0x000000372f8b7223 */ /* 0x080fe20000000070 */
[----:B------:R-:W-:Y:S01]  /*1840*/  FFMA R153, R51, R55, R54 ;  /* 0x0000003733997223 */ /* 0x000fe20000000036 */
[----:B------:R-:W-:Y:S01]  /*1850*/  FFMA R32, R70, R78, R29 ;  /* 0x0000004e46207223 */ /* 0x000fe2000000001d */
[-C--:B------:R-:W-:Y:S01]  /*1860*/  FFMA R106, R64, R20.reuse, R106 ;  /* 0x00000014406a7223 */ /* 0x080fe2000000006a */
[----:B------:R-:W-:Y:S01]  /*1870*/  FFMA R104, R72, R20, R104 ;  /* 0x0000001448687223 */ /* 0x000fe20000000068 */
[----:B------:R-:W-:Y:S01]  /*1880*/  FFMA R34, R70, R82, R31 ;  /* 0x0000005246227223 */ /* 0x000fe2000000001f */
[C---:B------:R-:W-:Y:S01]  /*1890*/  FFMA R53, R69.reuse, R85, R118 ;  /* 0x0000005545357223 */ /* 0x040fe20000000076 */
[----:B------:R-:W-:Y:S01]  /*18a0*/  FFMA R55, R69, R89, R116 ;  /* 0x0000005945377223 */ /* 0x000fe20000000074 */
[-C--:B------:R-:W-:Y:S01]  /*18b0*/  FFMA R14, R88, R20.reuse, R14 ;  /* 0x00000014580e7223 */ /* 0x080fe2000000000e */
[----:B------:R-:W-:Y:S01]  /*18c0*/  FFMA R12, R92, R20, R12 ;  /* 0x000000145c0c7223 */ /* 0x000fe2000000000c */
[-C--:B------:R-:W-:Y:S01]  /*18d0*/  FFMA R29, R65, R21.reuse, R106 ;  /* 0x00000015411d7223 */ /* 0x080fe2000000006a */
[----:B------:R-:W-:Y:S01]  /*18e0*/  FFMA R31, R73, R21, R104 ;  /* 0x00000015491f7223 */ /* 0x000fe20000000068 */
[C---:B------:R-:W-:Y:S01]  /*18f0*/  FFMA R127, R39.reuse, R59, R136 ;  /* 0x0000003b277f7223 */ /* 0x040fe20000000088 */
[----:B------:R-:W-:Y:S01]  /*1900*/  FFMA R39, R39, R63, R38 ;  /* 0x0000003f27277223 */ /* 0x000fe20000000026 */
[C---:B------:R-:W-:Y:S01]  /*1910*/  FFMA R36, R70.reuse, R86, R53 ;  /* 0x0000005646247223 */ /* 0x040fe20000000035 */
[----:B------:R-:W-:Y:S01]  /*1920*/  FFMA R38, R70, R90, R55 ;  /* 0x0000005a46267223 */ /* 0x000fe20000000037 */
[-C--:B------:R-:W-:Y:S01]  /*1930*/  FFMA R157, R89, R21.reuse, R14 ;  /* 0x00000015599d7223 */ /* 0x080fe2000000000e */
[----:B------:R-:W-:Y:S01]  /*1940*/  FFMA R159, R93, R21, R12 ;  /* 0x000000155d9f7223 */ /* 0x000fe2000000000c */
[----:B------:R-:W-:Y:S01]  /*1950*/  FFMA R53, R67, R71, R28 ;  /* 0x0000004743357223 */ /* 0x000fe2000000001c */
[----:B------:R-:W-:Y:S01]  /*1960*/  FFMA R55, R71, R75, R30 ;  /* 0x0000004b47377223 */ /* 0x000fe2000000001e */
[-C--:B------:R-:W-:Y:S01]  /*1970*/  FFMA R12, R66, R22.reuse, R29 ;  /* 0x00000016420c7223 */ /* 0x080fe2000000001d */
[----:B------:R-:W-:-:S02]  /*1980*/  FFMA R14, R74, R22, R31 ;  /* 0x000000164a0e7223 */ /* 0x000fc4000000001f */
[----:B------:R-:W1:Y:S01]  /*1990*/  LDS.128 R28, [R0+0x70] ;  /* 0x00007000001c7984 */ /* 0x000e620000000c00 */
[C---:B------:R-:W-:Y:S01]  /*19a0*/  FFMA R110, R68.reuse, R92, R110 ;  /* 0x0000005c446e7223 */ /* 0x040fe2000000006e */
[----:B------:R-:W-:Y:S01]  /*19b0*/  FFMA R108, R68, R96, R108 ;  /* 0x00000060446c7223 */ /* 0x000fe2000000006c */
[----:B------:R-:W-:Y:S01]  /*19c0*/  FFMA R58, R50, R58, R57 ;  /* 0x0000003a323a7223 */ /* 0x000fe20000000039 */
[-C--:B------:R-:W-:Y:S01]  /*19d0*/  FFMA R45, R45, R61.reuse, R44 ;  /* 0x0000003d2d2d7223 */ /* 0x080fe2000000002c */
[----:B------:R-:W-:Y:S01]  /*19e0*/  FFMA R49, R49, R61, R48 ;  /* 0x0000003d31317223 */ /* 0x000fe20000000030 */
[C---:B------:R-:W-:Y:S01]  /*19f0*/  FFMA R57, R69.reuse, R93, R110 ;  /* 0x0000005d45397223 */ /* 0x040fe2000000006e */
[----:B------:R-:W-:Y:S01]  /*1a00*/  FFMA R69, R69, R97, R108 ;  /* 0x0000006145457223 */ /* 0x000fe2000000006c */
[-C--:B------:R-:W-:Y:S01]  /*1a10*/  FFMA R46, R46, R62.reuse, R45 ;  /* 0x0000003e2e2e7223 */ /* 0x080fe2000000002d */
[----:B------:R-:W-:Y:S01]  /*1a20*/  FFMA R50, R50, R62, R49 ;  /* 0x0000003e32327223 */ /* 0x000fe20000000031 */
[C---:B------:R-:W-:Y:S01]  /*1a30*/  FFMA R40, R70.reuse, R94, R57 ;  /* 0x0000005e46287223 */ /* 0x040fe20000000039 */
[----:B------:R-:W-:Y:S01]  /*1a40*/  FFMA R54, R70, R98, R69 ;  /* 0x0000006246367223 */ /* 0x000fe20000000045 */
        /* <DEDUP_REMOVED lines=60> */
[-C--:B-1----:R-:W-:Y:S01]  /*1e10*/  FFMA R24, R76, R28.reuse, R101 ;  /* 0x0000001c4c187223 */ /* 0x082fe20000000065 */
        /* <DEDUP_REMOVED lines=173> */
.L_x_81:
[----:B------:R-:W0:Y:S01]  /*28f0*/  S2R R9, SR_TID.Y ;  /* 0x0000000000097919 */ /* 0x000e220000002200 */
[----:B------:R-:W-:Y:S01]  /*2900*/  LEA R4, R19, R4, 0x1 ;  /* 0x0000000413047211 */ /* 0x000fe200078e08ff */
[----:B------:R-:W-:-:S03]  /*2910*/  ULDC.64 UR4, c[0x0][0x118] ;  /* 0x0000460000047ab9 */ /* 0x000fc60000000a00 */
[----:B0-----:R-:W-:-:S04]  /*2920*/  LEA R9, R4, R9, 0x3 ;  /* 0x0000000904097211 */ /* 0x001fc800078e18ff */
        /* <DEDUP_REMOVED lines=69> */
.L_x_83:
        /* <DEDUP_REMOVED lines=16> */
.L_x_117:


//--------------------- .text.tvmgen_default_fused_variance_kernel_1 --------------------------
	.section	.text.tvmgen_default_fused_variance_kernel_1,"ax",@progbits
	.sectioninfo	@"SHI_REGISTERS=10"
	.align	128
        .global         tvmgen_default_fused_variance_kernel_1
        .type           tvmgen_default_fused_variance_kernel_1,@function
        .size           tvmgen_default_fused_variance_kernel_1,(.L_x_118 - tvmgen_default_fused_variance_kernel_1)
        .other          tvmgen_default_fused_variance_kernel_1,@"STO_CUDA_ENTRY STV_DEFAULT"
tvmgen_default_fused_variance_kernel_1:
.text.tvmgen_default_fused_variance_kernel_1:
        /* <DEDUP_REMOVED lines=10> */
.L_x_84:
        /* <DEDUP_REMOVED lines=14> */
.L_x_118:


//--------------------- .nv.shared.tvmgen_default_fused_nn_dense_kernel --------------------------
	.section	.nv.shared.tvmgen_default_fused_nn_dense_kernel,"aw",@nobits
	.sectionflags	@""
	.align	4
.nv.shared.tvmgen_default_fused_nn_dense_kernel:
	.zero		12


//--------------------- .nv.shared.tvmgen_default_fused_nn_dense_3_kernel --------------------------
	.section	.nv.shared.tvmgen_default_fused_nn_dense_3_kernel,"aw",@nobits
	.sectionflags	@""
	.align	4
.nv.shared.tvmgen_default_fused_nn_dense_3_kernel:
	.zero		12


//--------------------- .nv.shared.tvmgen_default_fused_nn_dense_1_kernel --------------------------
	.section	.nv.shared.tvmgen_default_fused_nn_dense_1_kernel,"aw",@nobits
	.sectionflags	@""
	.align	4
.nv.shared.tvmgen_default_fused_nn_dense_1_kernel:
	.zero		12


//--------------------- .nv.shared.tvmgen_default_fused_nn_dense_2_kernel --------------------------
	.section	.nv.shared.tvmgen_default_fused_nn_dense_2_kernel,"aw",@nobits
	.sectionflags	@""
	.align	4
.nv.shared.tvmgen_default_fused_nn_dense_2_kernel:
	.zero		12


//--------------------- .nv.shared.tvmgen_default_fused_nn_batch_matmul_kernel --------------------------
	.section	.nv.shared.tvmgen_default_fused_nn_batch_matmul_kernel,"aw",@nobits
	.sectionflags	@""
	.align	4
.nv.shared.tvmgen_default_fused_nn_batch_matmul_kernel:
	.zero		4096


//--------------------- .nv.shared.tvmgen_default_fused_nn_batch_matmul_1_kernel --------------------------
	.section	.nv.shared.tvmgen_default_fused_nn_batch_matmul_1_kernel,"aw",@nobits
	.sectionflags	@""
	.align	4
.nv.shared.tvmgen_default_fused_nn_batch_matmul_1_kernel:
	.zero		4096
